//
// Generated by NVIDIA NVVM Compiler
//
// Compiler Build ID: CL-36424714
// Cuda compilation tools, release 13.0, V13.0.88
// Based on NVVM 20.0.0
//

.version 9.0
.target sm_100
.address_size 64

	// .globl	_Z9calc_probiPy
.extern .func  (.param .b32 func_retval0) vprintf
(
	.param .b64 vprintf_param_0,
	.param .b64 vprintf_param_1
)
;
.global .align 4 .b8 precalc_xorwow_matrix[102400];
.global .align 4 .b8 precalc_xorwow_offset_matrix[102400];
.global .align 4 .b8 mrg32k3aM1[2304];
.global .align 4 .b8 mrg32k3aM2[2304];
.global .align 4 .b8 mrg32k3aM1SubSeq[2016];
.global .align 4 .b8 mrg32k3aM2SubSeq[2016];
.global .align 4 .b8 mrg32k3aM1Seq[2304];
.global .align 4 .b8 mrg32k3aM2Seq[2304];
.const .align 8 .b8 __cr_lgamma_table[72];
.extern .shared .align 16 .b8 state[];
.global .align 1 .b8 $str[28] = {84, 104, 114, 101, 97, 100, 32, 105, 100, 120, 58, 32, 37, 100, 32, 99, 111, 117, 110, 116, 58, 32, 37, 108, 108, 117, 10};

.visible .entry _Z9calc_probiPy(
	.param .u32 _Z9calc_probiPy_param_0,
	.param .u64 .ptr .align 1 _Z9calc_probiPy_param_1
)
{
	.local .align 16 .b8 	__local_depot0[16];
	.reg .b64 	%SP;
	.reg .b64 	%SPL;
	.reg .pred 	%p<34>;
	.reg .b32 	%r<610>;
	.reg .b32 	%f<21>;
	.reg .b64 	%rd<46>;
	.reg .b64 	%fd<26>;

	mov.u64 	%SPL, __local_depot0;
	cvta.local.u64 	%SP, %SPL;
	ld.param.u32 	%r245, [_Z9calc_probiPy_param_0];
	ld.param.u64 	%rd15, [_Z9calc_probiPy_param_1];
	mov.u32 	%r251, %tid.x;
	mov.u32 	%r1, %ctaid.x;
	mov.u32 	%r252, %ntid.x;
	mad.lo.s32 	%r2, %r1, %r252, %r251;
	mov.u32 	%r253, state;
	mad.lo.s32 	%r3, %r251, 48, %r253;
	mov.b32 	%r492, -123459836;
	mov.b32 	%r493, 1105314037;
	mov.b32 	%r494, 1540842021;
	mov.b32 	%r254, 779252008;
	st.shared.v4.u32 	[%r3], {%r254, %r494, %r493, %r492};
	mov.b32 	%r490, 1423168553;
	mov.b32 	%r491, -589760388;
	st.shared.v2.u32 	[%r3+16], {%r491, %r490};
	setp.eq.s32 	%p1, %r2, 0;
	@%p1 bra 	$L__BB0_42;
	cvt.s64.s32 	%rd39, %r2;
	mov.b32 	%r476, 0;
	mov.b32 	%r494, 1540842021;
	mov.b32 	%r493, 1105314037;
	mov.b32 	%r492, -123459836;
	mov.b32 	%r491, -589760388;
	mov.b32 	%r490, 1423168553;
	mov.u64 	%rd17, precalc_xorwow_matrix;
$L__BB0_2:
	and.b64  	%rd3, %rd39, 3;
	setp.eq.s64 	%p2, %rd3, 0;
	@%p2 bra 	$L__BB0_41;
	mul.wide.u32 	%rd16, %r476, 3200;
	add.s64 	%rd4, %rd17, %rd16;
	cvt.u32.u64 	%r10, %rd3;
	mov.b32 	%r477, 0;
$L__BB0_4:
	mov.b32 	%r490, 0;
	mov.u32 	%r491, %r490;
	mov.u32 	%r492, %r490;
	mov.u32 	%r493, %r490;
	mov.u32 	%r494, %r490;
	mov.u32 	%r483, %r490;
$L__BB0_5:
	shl.b32 	%r264, %r483, 2;
	add.s32 	%r265, %r3, %r264;
	ld.shared.u32 	%r18, [%r265+4];
	shl.b32 	%r19, %r483, 5;
	mov.b32 	%r489, 0;
$L__BB0_6:
	.pragma "nounroll";
	shr.u32 	%r266, %r18, %r489;
	and.b32  	%r267, %r266, 1;
	setp.eq.b32 	%p3, %r267, 1;
	not.pred 	%p4, %p3;
	add.s32 	%r268, %r19, %r489;
	mul.lo.s32 	%r269, %r268, 5;
	mul.wide.u32 	%rd18, %r269, 4;
	add.s64 	%rd5, %rd4, %rd18;
	@%p4 bra 	$L__BB0_8;
	ld.global.u32 	%r270, [%rd5];
	xor.b32  	%r494, %r494, %r270;
	ld.global.u32 	%r271, [%rd5+4];
	xor.b32  	%r493, %r493, %r271;
	ld.global.u32 	%r272, [%rd5+8];
	xor.b32  	%r492, %r492, %r272;
	ld.global.u32 	%r273, [%rd5+12];
	xor.b32  	%r491, %r491, %r273;
	ld.global.u32 	%r274, [%rd5+16];
	xor.b32  	%r490, %r490, %r274;
$L__BB0_8:
	and.b32  	%r276, %r266, 2;
	setp.eq.s32 	%p5, %r276, 0;
	@%p5 bra 	$L__BB0_10;
	ld.global.u32 	%r277, [%rd5+20];
	xor.b32  	%r494, %r494, %r277;
	ld.global.u32 	%r278, [%rd5+24];
	xor.b32  	%r493, %r493, %r278;
	ld.global.u32 	%r279, [%rd5+28];
	xor.b32  	%r492, %r492, %r279;
	ld.global.u32 	%r280, [%rd5+32];
	xor.b32  	%r491, %r491, %r280;
	ld.global.u32 	%r281, [%rd5+36];
	xor.b32  	%r490, %r490, %r281;
$L__BB0_10:
	and.b32  	%r283, %r266, 4;
	setp.eq.s32 	%p6, %r283, 0;
	@%p6 bra 	$L__BB0_12;
	ld.global.u32 	%r284, [%rd5+40];
	xor.b32  	%r494, %r494, %r284;
	ld.global.u32 	%r285, [%rd5+44];
	xor.b32  	%r493, %r493, %r285;
	ld.global.u32 	%r286, [%rd5+48];
	xor.b32  	%r492, %r492, %r286;
	ld.global.u32 	%r287, [%rd5+52];
	xor.b32  	%r491, %r491, %r287;
	ld.global.u32 	%r288, [%rd5+56];
	xor.b32  	%r490, %r490, %r288;
$L__BB0_12:
	and.b32  	%r290, %r266, 8;
	setp.eq.s32 	%p7, %r290, 0;
	@%p7 bra 	$L__BB0_14;
	ld.global.u32 	%r291, [%rd5+60];
	xor.b32  	%r494, %r494, %r291;
	ld.global.u32 	%r292, [%rd5+64];
	xor.b32  	%r493, %r493, %r292;
	ld.global.u32 	%r293, [%rd5+68];
	xor.b32  	%r492, %r492, %r293;
	ld.global.u32 	%r294, [%rd5+72];
	xor.b32  	%r491, %r491, %r294;
	ld.global.u32 	%r295, [%rd5+76];
	xor.b32  	%r490, %r490, %r295;
$L__BB0_14:
	and.b32  	%r297, %r266, 16;
	setp.eq.s32 	%p8, %r297, 0;
	@%p8 bra 	$L__BB0_16;
	ld.global.u32 	%r298, [%rd5+80];
	xor.b32  	%r494, %r494, %r298;
	ld.global.u32 	%r299, [%rd5+84];
	xor.b32  	%r493, %r493, %r299;
	ld.global.u32 	%r300, [%rd5+88];
	xor.b32  	%r492, %r492, %r300;
	ld.global.u32 	%r301, [%rd5+92];
	xor.b32  	%r491, %r491, %r301;
	ld.global.u32 	%r302, [%rd5+96];
	xor.b32  	%r490, %r490, %r302;
$L__BB0_16:
	and.b32  	%r304, %r266, 32;
	setp.eq.s32 	%p9, %r304, 0;
	@%p9 bra 	$L__BB0_18;
	ld.global.u32 	%r305, [%rd5+100];
	xor.b32  	%r494, %r494, %r305;
	ld.global.u32 	%r306, [%rd5+104];
	xor.b32  	%r493, %r493, %r306;
	ld.global.u32 	%r307, [%rd5+108];
	xor.b32  	%r492, %r492, %r307;
	ld.global.u32 	%r308, [%rd5+112];
	xor.b32  	%r491, %r491, %r308;
	ld.global.u32 	%r309, [%rd5+116];
	xor.b32  	%r490, %r490, %r309;
$L__BB0_18:
	and.b32  	%r311, %r266, 64;
	setp.eq.s32 	%p10, %r311, 0;
	@%p10 bra 	$L__BB0_20;
	ld.global.u32 	%r312, [%rd5+120];
	xor.b32  	%r494, %r494, %r312;
	ld.global.u32 	%r313, [%rd5+124];
	xor.b32  	%r493, %r493, %r313;
	ld.global.u32 	%r314, [%rd5+128];
	xor.b32  	%r492, %r492, %r314;
	ld.global.u32 	%r315, [%rd5+132];
	xor.b32  	%r491, %r491, %r315;
	ld.global.u32 	%r316, [%rd5+136];
	xor.b32  	%r490, %r490, %r316;
$L__BB0_20:
	and.b32  	%r318, %r266, 128;
	setp.eq.s32 	%p11, %r318, 0;
	@%p11 bra 	$L__BB0_22;
	ld.global.u32 	%r319, [%rd5+140];
	xor.b32  	%r494, %r494, %r319;
	ld.global.u32 	%r320, [%rd5+144];
	xor.b32  	%r493, %r493, %r320;
	ld.global.u32 	%r321, [%rd5+148];
	xor.b32  	%r492, %r492, %r321;
	ld.global.u32 	%r322, [%rd5+152];
	xor.b32  	%r491, %r491, %r322;
	ld.global.u32 	%r323, [%rd5+156];
	xor.b32  	%r490, %r490, %r323;
$L__BB0_22:
	and.b32  	%r325, %r266, 256;
	setp.eq.s32 	%p12, %r325, 0;
	@%p12 bra 	$L__BB0_24;
	ld.global.u32 	%r326, [%rd5+160];
	xor.b32  	%r494, %r494, %r326;
	ld.global.u32 	%r327, [%rd5+164];
	xor.b32  	%r493, %r493, %r327;
	ld.global.u32 	%r328, [%rd5+168];
	xor.b32  	%r492, %r492, %r328;
	ld.global.u32 	%r329, [%rd5+172];
	xor.b32  	%r491, %r491, %r329;
	ld.global.u32 	%r330, [%rd5+176];
	xor.b32  	%r490, %r490, %r330;
$L__BB0_24:
	and.b32  	%r332, %r266, 512;
	setp.eq.s32 	%p13, %r332, 0;
	@%p13 bra 	$L__BB0_26;
	ld.global.u32 	%r333, [%rd5+180];
	xor.b32  	%r494, %r494, %r333;
	ld.global.u32 	%r334, [%rd5+184];
	xor.b32  	%r493, %r493, %r334;
	ld.global.u32 	%r335, [%rd5+188];
	xor.b32  	%r492, %r492, %r335;
	ld.global.u32 	%r336, [%rd5+192];
	xor.b32  	%r491, %r491, %r336;
	ld.global.u32 	%r337, [%rd5+196];
	xor.b32  	%r490, %r490, %r337;
$L__BB0_26:
	and.b32  	%r339, %r266, 1024;
	setp.eq.s32 	%p14, %r339, 0;
	@%p14 bra 	$L__BB0_28;
	ld.global.u32 	%r340, [%rd5+200];
	xor.b32  	%r494, %r494, %r340;
	ld.global.u32 	%r341, [%rd5+204];
	xor.b32  	%r493, %r493, %r341;
	ld.global.u32 	%r342, [%rd5+208];
	xor.b32  	%r492, %r492, %r342;
	ld.global.u32 	%r343, [%rd5+212];
	xor.b32  	%r491, %r491, %r343;
	ld.global.u32 	%r344, [%rd5+216];
	xor.b32  	%r490, %r490, %r344;
$L__BB0_28:
	and.b32  	%r346, %r266, 2048;
	setp.eq.s32 	%p15, %r346, 0;
	@%p15 bra 	$L__BB0_30;
	ld.global.u32 	%r347, [%rd5+220];
	xor.b32  	%r494, %r494, %r347;
	ld.global.u32 	%r348, [%rd5+224];
	xor.b32  	%r493, %r493, %r348;
	ld.global.u32 	%r349, [%rd5+228];
	xor.b32  	%r492, %r492, %r349;
	ld.global.u32 	%r350, [%rd5+232];
	xor.b32  	%r491, %r491, %r350;
	ld.global.u32 	%r351, [%rd5+236];
	xor.b32  	%r490, %r490, %r351;
$L__BB0_30:
	and.b32  	%r353, %r266, 4096;
	setp.eq.s32 	%p16, %r353, 0;
	@%p16 bra 	$L__BB0_32;
	ld.global.u32 	%r354, [%rd5+240];
	xor.b32  	%r494, %r494, %r354;
	ld.global.u32 	%r355, [%rd5+244];
	xor.b32  	%r493, %r493, %r355;
	ld.global.u32 	%r356, [%rd5+248];
	xor.b32  	%r492, %r492, %r356;
	ld.global.u32 	%r357, [%rd5+252];
	xor.b32  	%r491, %r491, %r357;
	ld.global.u32 	%r358, [%rd5+256];
	xor.b32  	%r490, %r490, %r358;
$L__BB0_32:
	and.b32  	%r360, %r266, 8192;
	setp.eq.s32 	%p17, %r360, 0;
	@%p17 bra 	$L__BB0_34;
	ld.global.u32 	%r361, [%rd5+260];
	xor.b32  	%r494, %r494, %r361;
	ld.global.u32 	%r362, [%rd5+264];
	xor.b32  	%r493, %r493, %r362;
	ld.global.u32 	%r363, [%rd5+268];
	xor.b32  	%r492, %r492, %r363;
	ld.global.u32 	%r364, [%rd5+272];
	xor.b32  	%r491, %r491, %r364;
	ld.global.u32 	%r365, [%rd5+276];
	xor.b32  	%r490, %r490, %r365;
$L__BB0_34:
	and.b32  	%r367, %r266, 16384;
	setp.eq.s32 	%p18, %r367, 0;
	@%p18 bra 	$L__BB0_36;
	ld.global.u32 	%r368, [%rd5+280];
	xor.b32  	%r494, %r494, %r368;
	ld.global.u32 	%r369, [%rd5+284];
	xor.b32  	%r493, %r493, %r369;
	ld.global.u32 	%r370, [%rd5+288];
	xor.b32  	%r492, %r492, %r370;
	ld.global.u32 	%r371, [%rd5+292];
	xor.b32  	%r491, %r491, %r371;
	ld.global.u32 	%r372, [%rd5+296];
	xor.b32  	%r490, %r490, %r372;
$L__BB0_36:
	and.b32  	%r374, %r266, 32768;
	setp.eq.s32 	%p19, %r374, 0;
	@%p19 bra 	$L__BB0_38;
	ld.global.u32 	%r375, [%rd5+300];
	xor.b32  	%r494, %r494, %r375;
	ld.global.u32 	%r376, [%rd5+304];
	xor.b32  	%r493, %r493, %r376;
	ld.global.u32 	%r377, [%rd5+308];
	xor.b32  	%r492, %r492, %r377;
	ld.global.u32 	%r378, [%rd5+312];
	xor.b32  	%r491, %r491, %r378;
	ld.global.u32 	%r379, [%rd5+316];
	xor.b32  	%r490, %r490, %r379;
$L__BB0_38:
	add.s32 	%r489, %r489, 16;
	setp.ne.s32 	%p20, %r489, 32;
	@%p20 bra 	$L__BB0_6;
	mad.lo.s32 	%r380, %r483, -31, %r19;
	add.s32 	%r483, %r380, 1;
	setp.ne.s32 	%p21, %r483, 5;
	@%p21 bra 	$L__BB0_5;
	st.shared.u32 	[%r3+4], %r494;
	st.shared.v2.u32 	[%r3+8], {%r493, %r492};
	st.shared.v2.u32 	[%r3+16], {%r491, %r490};
	add.s32 	%r477, %r477, 1;
	setp.lt.u32 	%p22, %r477, %r10;
	@%p22 bra 	$L__BB0_4;
$L__BB0_41:
	shr.u64 	%rd6, %rd39, 2;
	add.s32 	%r476, %r476, 1;
	setp.gt.u64 	%p23, %rd39, 3;
	mov.u64 	%rd39, %rd6;
	@%p23 bra 	$L__BB0_2;
$L__BB0_42:
	mov.b32 	%r381, 0;
	st.shared.v2.u32 	[%r3+24], {%r381, %r381};
	st.shared.u32 	[%r3+32], %r381;
	mov.b64 	%rd44, 0;
	st.shared.u64 	[%r3+40], %rd44;
	setp.lt.s32 	%p24, %r245, 1;
	@%p24 bra 	$L__BB0_50;
	and.b32  	%r200, %r245, 3;
	setp.lt.u32 	%p25, %r245, 4;
	mov.b64 	%rd44, 0;
	mov.b32 	%r592, 779252008;
	@%p25 bra 	$L__BB0_46;
	and.b32  	%r385, %r245, 2147483644;
	neg.s32 	%r580, %r385;
	mov.b64 	%rd44, 0;
	mov.b32 	%r581, 782151504;
$L__BB0_45:
	mov.u32 	%r592, %r581;
	shr.u32 	%r386, %r494, 2;
	xor.b32  	%r387, %r386, %r494;
	shl.b32 	%r388, %r490, 4;
	shl.b32 	%r389, %r387, 1;
	xor.b32  	%r390, %r389, %r388;
	xor.b32  	%r391, %r390, %r387;
	xor.b32  	%r392, %r391, %r490;
	add.s32 	%r393, %r592, -2899496;
	add.s32 	%r394, %r393, %r392;
	add.s32 	%r395, %r394, 362437;
	cvt.rn.f32.u32 	%f1, %r395;
	fma.rn.f32 	%f2, %f1, 0f2F800000, 0f2F000000;
	cvt.f64.f32 	%fd1, %f2;
	shr.u32 	%r396, %r493, 2;
	xor.b32  	%r397, %r396, %r493;
	shl.b32 	%r398, %r392, 4;
	shl.b32 	%r399, %r397, 1;
	xor.b32  	%r400, %r399, %r398;
	xor.b32  	%r401, %r400, %r397;
	xor.b32  	%r402, %r401, %r392;
	add.s32 	%r403, %r393, %r402;
	add.s32 	%r404, %r403, 724874;
	cvt.rn.f32.u32 	%f3, %r404;
	fma.rn.f32 	%f4, %f3, 0f2F800000, 0f2F000000;
	cvt.f64.f32 	%fd2, %f4;
	mul.f64 	%fd3, %fd2, %fd2;
	fma.rn.f64 	%fd4, %fd1, %fd1, %fd3;
	sqrt.rn.f64 	%fd5, %fd4;
	setp.le.f64 	%p26, %fd5, 0d3FF0000000000000;
	selp.u64 	%rd23, 1, 0, %p26;
	add.s64 	%rd24, %rd44, %rd23;
	shr.u32 	%r405, %r492, 2;
	xor.b32  	%r406, %r405, %r492;
	shl.b32 	%r407, %r402, 4;
	shl.b32 	%r408, %r406, 1;
	xor.b32  	%r409, %r408, %r407;
	xor.b32  	%r410, %r409, %r406;
	xor.b32  	%r411, %r410, %r402;
	add.s32 	%r412, %r393, %r411;
	add.s32 	%r413, %r412, 1087311;
	cvt.rn.f32.u32 	%f5, %r413;
	fma.rn.f32 	%f6, %f5, 0f2F800000, 0f2F000000;
	cvt.f64.f32 	%fd6, %f6;
	shr.u32 	%r414, %r491, 2;
	xor.b32  	%r415, %r414, %r491;
	shl.b32 	%r416, %r411, 4;
	shl.b32 	%r417, %r415, 1;
	xor.b32  	%r418, %r417, %r416;
	xor.b32  	%r419, %r418, %r415;
	xor.b32  	%r494, %r419, %r411;
	add.s32 	%r420, %r393, %r494;
	add.s32 	%r421, %r420, 1449748;
	cvt.rn.f32.u32 	%f7, %r421;
	fma.rn.f32 	%f8, %f7, 0f2F800000, 0f2F000000;
	cvt.f64.f32 	%fd7, %f8;
	mul.f64 	%fd8, %fd7, %fd7;
	fma.rn.f64 	%fd9, %fd6, %fd6, %fd8;
	sqrt.rn.f64 	%fd10, %fd9;
	setp.le.f64 	%p27, %fd10, 0d3FF0000000000000;
	selp.u64 	%rd25, 1, 0, %p27;
	add.s64 	%rd26, %rd24, %rd25;
	shr.u32 	%r422, %r490, 2;
	xor.b32  	%r423, %r422, %r490;
	shl.b32 	%r424, %r494, 4;
	shl.b32 	%r425, %r423, 1;
	xor.b32  	%r426, %r425, %r424;
	xor.b32  	%r427, %r426, %r423;
	xor.b32  	%r493, %r427, %r494;
	add.s32 	%r428, %r393, %r493;
	add.s32 	%r429, %r428, 1812185;
	cvt.rn.f32.u32 	%f9, %r429;
	fma.rn.f32 	%f10, %f9, 0f2F800000, 0f2F000000;
	cvt.f64.f32 	%fd11, %f10;
	shr.u32 	%r430, %r392, 2;
	xor.b32  	%r431, %r430, %r392;
	shl.b32 	%r432, %r493, 4;
	shl.b32 	%r433, %r431, 1;
	xor.b32  	%r434, %r433, %r432;
	xor.b32  	%r435, %r434, %r431;
	xor.b32  	%r492, %r435, %r493;
	add.s32 	%r436, %r393, %r492;
	add.s32 	%r437, %r436, 2174622;
	cvt.rn.f32.u32 	%f11, %r437;
	fma.rn.f32 	%f12, %f11, 0f2F800000, 0f2F000000;
	cvt.f64.f32 	%fd12, %f12;
	mul.f64 	%fd13, %fd12, %fd12;
	fma.rn.f64 	%fd14, %fd11, %fd11, %fd13;
	sqrt.rn.f64 	%fd15, %fd14;
	setp.le.f64 	%p28, %fd15, 0d3FF0000000000000;
	selp.u64 	%rd27, 1, 0, %p28;
	add.s64 	%rd28, %rd26, %rd27;
	shr.u32 	%r438, %r402, 2;
	xor.b32  	%r439, %r438, %r402;
	shl.b32 	%r440, %r492, 4;
	shl.b32 	%r441, %r439, 1;
	xor.b32  	%r442, %r441, %r440;
	xor.b32  	%r443, %r442, %r439;
	xor.b32  	%r491, %r443, %r492;
	add.s32 	%r444, %r393, %r491;
	add.s32 	%r445, %r444, 2537059;
	cvt.rn.f32.u32 	%f13, %r445;
	fma.rn.f32 	%f14, %f13, 0f2F800000, 0f2F000000;
	cvt.f64.f32 	%fd16, %f14;
	shr.u32 	%r446, %r411, 2;
	xor.b32  	%r447, %r446, %r411;
	shl.b32 	%r448, %r491, 4;
	shl.b32 	%r449, %r447, 1;
	xor.b32  	%r450, %r449, %r448;
	xor.b32  	%r451, %r450, %r447;
	xor.b32  	%r490, %r451, %r491;
	add.s32 	%r452, %r490, %r592;
	cvt.rn.f32.u32 	%f15, %r452;
	fma.rn.f32 	%f16, %f15, 0f2F800000, 0f2F000000;
	cvt.f64.f32 	%fd17, %f16;
	mul.f64 	%fd18, %fd17, %fd17;
	fma.rn.f64 	%fd19, %fd16, %fd16, %fd18;
	sqrt.rn.f64 	%fd20, %fd19;
	setp.le.f64 	%p29, %fd20, 0d3FF0000000000000;
	selp.u64 	%rd29, 1, 0, %p29;
	add.s64 	%rd44, %rd28, %rd29;
	add.s32 	%r581, %r592, 2899496;
	add.s32 	%r580, %r580, 4;
	setp.ne.s32 	%p30, %r580, 0;
	@%p30 bra 	$L__BB0_45;
$L__BB0_46:
	setp.eq.s32 	%p31, %r200, 0;
	@%p31 bra 	$L__BB0_49;
	add.s32 	%r599, %r592, 724874;
	neg.s32 	%r598, %r200;
	mov.u32 	%r603, %r493;
	mov.u32 	%r604, %r494;
$L__BB0_48:
	.pragma "nounroll";
	mov.u32 	%r494, %r492;
	mov.u32 	%r493, %r491;
	mov.u32 	%r492, %r490;
	shr.u32 	%r453, %r604, 2;
	xor.b32  	%r454, %r453, %r604;
	shl.b32 	%r455, %r492, 4;
	shl.b32 	%r456, %r454, 1;
	xor.b32  	%r457, %r456, %r455;
	xor.b32  	%r458, %r457, %r454;
	xor.b32  	%r491, %r458, %r492;
	add.s32 	%r459, %r599, %r491;
	add.s32 	%r460, %r459, -362437;
	cvt.rn.f32.u32 	%f17, %r460;
	fma.rn.f32 	%f18, %f17, 0f2F800000, 0f2F000000;
	cvt.f64.f32 	%fd21, %f18;
	shr.u32 	%r461, %r603, 2;
	xor.b32  	%r462, %r461, %r603;
	shl.b32 	%r463, %r491, 4;
	shl.b32 	%r464, %r462, 1;
	xor.b32  	%r465, %r464, %r463;
	xor.b32  	%r466, %r465, %r462;
	xor.b32  	%r490, %r466, %r491;
	add.s32 	%r467, %r599, %r490;
	cvt.rn.f32.u32 	%f19, %r467;
	fma.rn.f32 	%f20, %f19, 0f2F800000, 0f2F000000;
	cvt.f64.f32 	%fd22, %f20;
	mul.f64 	%fd23, %fd22, %fd22;
	fma.rn.f64 	%fd24, %fd21, %fd21, %fd23;
	sqrt.rn.f64 	%fd25, %fd24;
	setp.le.f64 	%p32, %fd25, 0d3FF0000000000000;
	selp.u64 	%rd30, 1, 0, %p32;
	add.s64 	%rd44, %rd44, %rd30;
	add.s32 	%r599, %r599, 724874;
	add.s32 	%r598, %r598, 1;
	setp.ne.s32 	%p33, %r598, 0;
	mov.u32 	%r603, %r493;
	mov.u32 	%r604, %r494;
	@%p33 bra 	$L__BB0_48;
$L__BB0_49:
	st.shared.v2.u32 	[%r3+16], {%r491, %r490};
	mad.lo.s32 	%r468, %r245, 724874, 779252008;
	st.shared.v4.u32 	[%r3], {%r468, %r494, %r493, %r492};
$L__BB0_50:
	add.u64 	%rd31, %SP, 0;
	add.u64 	%rd32, %SPL, 0;
	cvta.to.global.u64 	%rd33, %rd15;
	st.local.u32 	[%rd32], %r2;
	st.local.u64 	[%rd32+8], %rd44;
	mov.u64 	%rd34, $str;
	cvta.global.u64 	%rd35, %rd34;
	{ // callseq 0, 0
	.param .b64 param0;
	st.param.b64 	[param0], %rd35;
	.param .b64 param1;
	st.param.b64 	[param1], %rd31;
	.param .b32 retval0;
	call.uni (retval0), 
	vprintf, 
	(
	param0, 
	param1
	);
	ld.param.b32 	%r469, [retval0];
	} // callseq 0
	mul.wide.u32 	%rd36, %r1, 8;
	add.s64 	%rd37, %rd33, %rd36;
	atom.global.cta.add.u64 	%rd38, [%rd37], %rd44;
	ret;

}


// ===== COMPILED SASS (sm_100) =====

	.target	sm_100

	.elftype	@"ET_EXEC"


//--------------------- .note.nv.tkinfo           --------------------------
	.section	.note.nv.tkinfo,"",@"SHT_NOTE"
	.sectionflags	@"SHF_NOTE_NV_TKINFO"
	.tkinfo
        /*0018*/ 	.word	0x00000002
        /*0030*/ 	.string	""
        /*0030*/ 	.string	"ptxas"
        /*0030*/ 	.string	"Cuda compilation tools, release 13.0, V13.0.88"
        /*0030*/ 	.string	"Build cuda_13.0.r13.0/compiler.36424714_0"
        /*0030*/ 	.string	"-arch sm_100 -m 64 "



//--------------------- .note.nv.cuinfo           --------------------------
	.section	.note.nv.cuinfo,"",@"SHT_NOTE"
	.sectionflags	@"SHF_NOTE_NV_CUINFO"
        /*0018*/ 	.short	0x0002
        /*001a*/ 	.short	0x0064
        /*001c*/ 	.short	0x0082
	.zero		2


//--------------------- .nv.info                  --------------------------
	.section	.nv.info,"",@"SHT_CUDA_INFO"
	.align	4


	//----- nvinfo : EIATTR_REGCOUNT
	.align		4
        /*0000*/ 	.byte	0x04, 0x2f
        /*0002*/ 	.short	(.L_11 - .L_10)
	.align		4
.L_10:
        /*0004*/ 	.word	index@(_Z9calc_probiPy)
        /*0008*/ 	.word	0x00000022


	//----- nvinfo : EIATTR_FRAME_SIZE
	.align		4
.L_11:
        /*000c*/ 	.byte	0x04, 0x11
        /*000e*/ 	.short	(.L_13 - .L_12)
	.align		4
.L_12:
        /*0010*/ 	.word	index@($__internal_0_$__cuda_sm20_dsqrt_rn_f64_mediumpath_v1)
        /*0014*/ 	.word	0x00000010


	//----- nvinfo : EIATTR_FRAME_SIZE
	.align		4
.L_13:
        /*0018*/ 	.byte	0x04, 0x11
        /*001a*/ 	.short	(.L_15 - .L_14)
	.align		4
.L_14:
        /*001c*/ 	.word	index@(_Z9calc_probiPy)
        /*0020*/ 	.word	0x00000010


	//----- nvinfo : EIATTR_MIN_STACK_SIZE
	.align		4
.L_15:
        /*0024*/ 	.byte	0x04, 0x12
        /*0026*/ 	.short	(.L_17 - .L_16)
	.align		4
.L_16:
        /*0028*/ 	.word	index@(_Z9calc_probiPy)
        /*002c*/ 	.word	0x00000010
.L_17:


//--------------------- .nv.compat                --------------------------
	.section	.nv.compat,"",@"SHT_CUDA_COMPAT_INFO"
	.align	4
        /*0000*/ 	.byte	0x02, 0x09, 0x00, 0x00, 0x02, 0x02, 0x01, 0x00, 0x02, 0x05, 0x05, 0x00, 0x03, 0x07, 0x01, 0x01
        /*0010*/ 	.byte	0x02, 0x03, 0x00, 0x00, 0x02, 0x06, 0x01, 0x00, 0x04, 0x0b, 0x08, 0x00, 0x01, 0x00, 0x00, 0x00
        /*0020*/ 	.byte	0x00, 0x00, 0x00, 0x00


//--------------------- .nv.info._Z9calc_probiPy  --------------------------
	.section	.nv.info._Z9calc_probiPy,"",@"SHT_CUDA_INFO"
	.sectionflags	@""
	.align	4


	//----- nvinfo : EIATTR_CUDA_API_VERSION
	.align		4
        /*0000*/ 	.byte	0x04, 0x37
        /*0002*/ 	.short	(.L_19 - .L_18)
.L_18:
        /*0004*/ 	.word	0x00000082


	//----- nvinfo : EIATTR_KPARAM_INFO
	.align		4
.L_19:
        /*0008*/ 	.byte	0x04, 0x17
        /*000a*/ 	.short	(.L_21 - .L_20)
.L_20:
        /*000c*/ 	.word	0x00000000
        /*0010*/ 	.short	0x0001
        /*0012*/ 	.short	0x0008
        /*0014*/ 	.byte	0x00, 0xf5, 0x21, 0x00


	//----- nvinfo : EIATTR_KPARAM_INFO
	.align		4
.L_21:
        /*0018*/ 	.byte	0x04, 0x17
        /*001a*/ 	.short	(.L_23 - .L_22)
.L_22:
        /*001c*/ 	.word	0x00000000
        /*0020*/ 	.short	0x0000
        /*0022*/ 	.short	0x0000
        /*0024*/ 	.byte	0x00, 0xf0, 0x11, 0x00


	//----- nvinfo : EIATTR_SPARSE_MMA_MASK
	.align		4
.L_23:
        /*0028*/ 	.byte	0x03, 0x50
        /*002a*/ 	.short	0x0000


	//----- nvinfo : EIATTR_MAXREG_COUNT
	.align		4
        /*002c*/ 	.byte	0x03, 0x1b
        /*002e*/ 	.short	0x00ff


	//----- nvinfo : EIATTR_EXTERNS
	.align		4
        /*0030*/ 	.byte	0x04, 0x0f
        /*0032*/ 	.short	(.L_25 - .L_24)


	//   ....[0]....
	.align		4
.L_24:
        /*0034*/ 	.word	index@(vprintf)


	//----- nvinfo : EIATTR_MERCURY_ISA_VERSION
	.align		4
.L_25:
        /*0038*/ 	.byte	0x03, 0x5f
        /*003a*/ 	.short	0x0101


	//----- nvinfo : EIATTR_VRC_CTA_INIT_COUNT
	.align		4
        /*003c*/ 	.byte	0x02, 0x4a
	.zero		1
	.zero		1


	//----- nvinfo : EIATTR_SYSCALL_OFFSETS
	.align		4
        /*0040*/ 	.byte	0x04, 0x46
        /*0042*/ 	.short	(.L_27 - .L_26)


	//   ....[0]....
.L_26:
        /*0044*/ 	.word	0x00002260


	//----- nvinfo : EIATTR_EXIT_INSTR_OFFSETS
	.align		4
.L_27:
        /*0048*/ 	.byte	0x04, 0x1c
        /*004a*/ 	.short	(.L_29 - .L_28)


	//   ....[0]....
.L_28:
        /*004c*/ 	.word	0x000022a0


	//----- nvinfo : EIATTR_CRS_STACK_SIZE
	.align		4
.L_29:
        /*0050*/ 	.byte	0x04, 0x1e
        /*0052*/ 	.short	(.L_31 - .L_30)
.L_30:
        /*0054*/ 	.word	0x00000000


	//----- nvinfo : EIATTR_CBANK_PARAM_SIZE
	.align		4
.L_31:
        /*0058*/ 	.byte	0x03, 0x19
        /*005a*/ 	.short	0x0010


	//----- nvinfo : EIATTR_PARAM_CBANK
	.align		4
        /*005c*/ 	.byte	0x04, 0x0a
        /*005e*/ 	.short	(.L_33 - .L_32)
	.align		4
.L_32:
        /*0060*/ 	.word	index@(.nv.constant0._Z9calc_probiPy)
        /*0064*/ 	.short	0x0380
        /*0066*/ 	.short	0x0010


	//----- nvinfo : EIATTR_SW_WAR
	.align		4
.L_33:
        /*0068*/ 	.byte	0x04, 0x36
        /*006a*/ 	.short	(.L_35 - .L_34)
.L_34:
        /*006c*/ 	.word	0x00000008
.L_35:


//--------------------- .nv.callgraph             --------------------------
	.section	.nv.callgraph,"",@"SHT_CUDA_CALLGRAPH"
	.align	4
	.sectionentsize	8
	.align		4
        /*0000*/ 	.word	0x00000000
	.align		4
        /*0004*/ 	.word	0xffffffff
	.align		4
        /*0008*/ 	.word	index@(_Z9calc_probiPy)
	.align		4
        /*000c*/ 	.word	index@(vprintf)
	.align		4
        /*0010*/ 	.word	0x00000000
	.align		4
        /*0014*/ 	.word	0xfffffffe
	.align		4
        /*0018*/ 	.word	0x00000000
	.align		4
        /*001c*/ 	.word	0xfffffffd
	.align		4
        /*0020*/ 	.word	0x00000000
	.align		4
        /*0024*/ 	.word	0xfffffffc


//--------------------- .nv.constant4             --------------------------
	.section	.nv.constant4,"a",@progbits
	.align	8
	.align		8
.nv.constant4:
        /*0000*/ 	.dword	vprintf
	.align		8
        /*0008*/ 	.dword	precalc_xorwow_matrix
	.align		8
        /*0010*/ 	.dword	precalc_xorwow_offset_matrix
	.align		8
        /*0018*/ 	.dword	mrg32k3aM1
	.align		8
        /*0020*/ 	.dword	mrg32k3aM2
	.align		8
        /*0028*/ 	.dword	mrg32k3aM1SubSeq
	.align		8
        /*0030*/ 	.dword	mrg32k3aM2SubSeq
	.align		8
        /*0038*/ 	.dword	mrg32k3aM1Seq
	.align		8
        /*0040*/ 	.dword	mrg32k3aM2Seq
	.align		8
        /*0048*/ 	.dword	$str


//--------------------- .nv.constant3             --------------------------
	.section	.nv.constant3,"a",@progbits
	.align	8
.nv.constant3:
	.type		__cr_lgamma_table,@object
	.size		__cr_lgamma_table,(.L_8 - __cr_lgamma_table)
__cr_lgamma_table:
        /*0000*/ 	.byte	0x00, 0x00, 0x00, 0x00, 0x00, 0x00, 0x00, 0x00, 0x00, 0x00, 0x00, 0x00, 0x00, 0x00, 0x00, 0x00
        /*0010*/ 	.byte	0xef, 0x39, 0xfa, 0xfe, 0x42, 0x2e, 0xe6, 0x3f, 0x02, 0x20, 0x2a, 0xfa, 0x0b, 0xab, 0xfc, 0x3f
        /*0020*/ 	.byte	0xf9, 0x2c, 0x92, 0x7c, 0xa7, 0x6c, 0x09, 0x40, 0xc9, 0x79, 0x44, 0x3c, 0x64, 0x26, 0x13, 0x40
        /*0030*/ 	.byte	0xca, 0x01, 0xcf, 0x3a, 0x27, 0x51, 0x1a, 0x40, 0x30, 0xcc, 0x2d, 0xf3, 0xe1, 0x0c, 0x21, 0x40
        /*0040*/ 	.byte	0x0d, 0xb7, 0xfc, 0x82, 0x8e, 0x35, 0x25, 0x40
.L_8:


//--------------------- .text._Z9calc_probiPy     --------------------------
	.section	.text._Z9calc_probiPy,"ax",@progbits
	.align	128
        .global         _Z9calc_probiPy
        .type           _Z9calc_probiPy,@function
        .size           _Z9calc_probiPy,(.L_x_29 - _Z9calc_probiPy)
        .other          _Z9calc_probiPy,@"STO_CUDA_ENTRY STV_DEFAULT"
_Z9calc_probiPy:
.text._Z9calc_probiPy:
[----:B------:R-:W0:Y:S01]  /*0000*/  LDC R1, c[0x0][0x37c] ;  /* 0x0000df00ff017b82 */ /* 0x000e220000000800 */
[----:B------:R-:W1:Y:S01]  /*0010*/  S2R R3, SR_CgaCtaId ;  /* 0x0000000000037919 */ /* 0x000e620000008800 */
[----:B------:R-:W2:Y:S01]  /*0020*/  LDCU UR5, c[0x0][0x2fc] ;  /* 0x00005f80ff0577ac */ /* 0x000ea20008000800 */
[----:B------:R-:W-:Y:S01]  /*0030*/  MOV R0, 0x400 ;  /* 0x0000040000007802 */ /* 0x000fe20000000f00 */
[----:B0-----:R-:W-:Y:S01]  /*0040*/  VIADD R1, R1, 0xfffffff0 ;  /* 0xfffffff001017836 */ /* 0x001fe20000000000 */
[----:B------:R-:W0:Y:S01]  /*0050*/  S2R R5, SR_TID.X ;  /* 0x0000000000057919 */ /* 0x000e220000002100 */
[----:B------:R-:W3:Y:S01]  /*0060*/  LDCU UR6, c[0x0][0x360] ;  /* 0x00006c00ff0677ac */ /* 0x000ee20008000800 */
[----:B------:R-:W-:Y:S01]  /*0070*/  IMAD.MOV.U32 R6, RZ, RZ, -0x23270784 ;  /* 0xdcd8f87cff067424 */ /* 0x000fe200078e00ff */
[----:B------:R-:W-:Y:S01]  /*0080*/  BSSY.RECONVERGENT B0, `(.L_x_0) ;  /* 0x00000ed000007945 */ /* 0x000fe20003800200 */
[----:B------:R-:W3:Y:S01]  /*0090*/  S2R R2, SR_CTAID.X ;  /* 0x0000000000027919 */ /* 0x000ee20000002500 */
[----:B------:R-:W4:Y:S01]  /*00a0*/  LDCU UR4, c[0x0][0x2f8] ;  /* 0x00005f00ff0477ac */ /* 0x000f220008000800 */
[----:B------:R-:W-:Y:S01]  /*00b0*/  IMAD.MOV.U32 R7, RZ, RZ, 0x54d3d429 ;  /* 0x54d3d429ff077424 */ /* 0x000fe200078e00ff */
[----:B------:R-:W-:Y:S01]  /*00c0*/  R2UR UR8, R1 ;  /* 0x00000000010872ca */ /* 0x000fe200000e0000 */
[----:B------:R-:W-:Y:S01]  /*00d0*/  IMAD.MOV.U32 R8, RZ, RZ, 0x2e727128 ;  /* 0x2e727128ff087424 */ /* 0x000fe200078e00ff */
[----:B------:R-:W0:Y:S01]  /*00e0*/  LDCU.64 UR36, c[0x0][0x358] ;  /* 0x00006b00ff2477ac */ /* 0x000e220008000a00 */
[----:B------:R-:W-:-:S02]  /*00f0*/  IMAD.MOV.U32 R9, RZ, RZ, 0x5bd76225 ;  /* 0x5bd76225ff097424 */ /* 0x000fc400078e00ff */
[----:B------:R-:W-:Y:S02]  /*0100*/  IMAD.MOV.U32 R10, RZ, RZ, 0x41e1c0f5 ;  /* 0x41e1c0f5ff0a7424 */ /* 0x000fe400078e00ff */
[----:B------:R-:W-:Y:S02]  /*0110*/  IMAD.MOV.U32 R11, RZ, RZ, -0x75bd8fc ;  /* 0xf8a42704ff0b7424 */ /* 0x000fe400078e00ff */
[----:B------:R-:W-:Y:S02]  /*0120*/  IMAD.MOV.U32 R15, RZ, RZ, -0x75bd8fc ;  /* 0xf8a42704ff0f7424 */ /* 0x000fe400078e00ff */
[----:B------:R-:W-:Y:S02]  /*0130*/  IMAD.MOV.U32 R14, RZ, RZ, 0x41e1c0f5 ;  /* 0x41e1c0f5ff0e7424 */ /* 0x000fe400078e00ff */
[----:B------:R-:W-:Y:S02]  /*0140*/  IMAD.MOV.U32 R17, RZ, RZ, 0x54d3d429 ;  /* 0x54d3d429ff117424 */ /* 0x000fe400078e00ff */
[----:B------:R-:W-:Y:S01]  /*0150*/  IMAD.MOV.U32 R16, RZ, RZ, -0x23270784 ;  /* 0xdcd8f87cff107424 */ /* 0x000fe200078e00ff */
[----:B-1----:R-:W-:-:S05]  /*0160*/  LEA R0, R3, R0, 0x18 ;  /* 0x0000000003007211 */ /* 0x002fca00078ec0ff */
[----:B0-----:R-:W-:Y:S02]  /*0170*/  IMAD R4, R5, 0x30, R0 ;  /* 0x0000003005047824 */ /* 0x001fe400078e0200 */
[----:B---3--:R-:W-:Y:S01]  /*0180*/  IMAD R0, R2, UR6, R5 ;  /* 0x0000000602007c24 */ /* 0x008fe2000f8e0205 */
[----:B----4-:R-:W-:Y:S02]  /*0190*/  UIADD3 UR6, UP0, UPT, UR8, UR4, URZ ;  /* 0x0000000408067290 */ /* 0x010fe4000ff1e0ff */
[----:B------:R-:W-:Y:S02]  /*01a0*/  STS.64 [R4+0x10], R6 ;  /* 0x0000100604007388 */ /* 0x000fe40000000a00 */
[----:B------:R-:W-:Y:S01]  /*01b0*/  ISETP.NE.AND P0, PT, R0, RZ, PT ;  /* 0x000000ff0000720c */ /* 0x000fe20003f05270 */
[----:B--2---:R-:W-:Y:S01]  /*01c0*/  UIADD3.X UR7, UPT, UPT, URZ, UR5, URZ, UP0, !UPT ;  /* 0x00000005ff077290 */ /* 0x004fe200087fe4ff */
[----:B------:R0:W-:Y:S02]  /*01d0*/  STS.128 [R4], R8 ;  /* 0x0000000804007388 */ /* 0x0001e40000000c00 */
[----:B0-----:R-:W-:-:S09]  /*01e0*/  IMAD.MOV.U32 R9, RZ, RZ, 0x5bd76225 ;  /* 0x5bd76225ff097424 */ /* 0x001fd200078e00ff */
[----:B------:R-:W-:Y:S05]  /*01f0*/  @!P0 BRA `(.L_x_1) ;  /* 0x0000000c00548947 */ /* 0x000fea0003800000 */
[--C-:B------:R-:W-:Y:S01]  /*0200*/  SHF.R.S32.HI R3, RZ, 0x1f, R0.reuse ;  /* 0x0000001fff037819 */ /* 0x100fe20000011400 */
[----:B------:R-:W-:Y:S02]  /*0210*/  IMAD.MOV.U32 R8, RZ, RZ, R0 ;  /* 0x000000ffff087224 */ /* 0x000fe400078e0000 */
[----:B------:R-:W-:Y:S02]  /*0220*/  IMAD.MOV.U32 R5, RZ, RZ, RZ ;  /* 0x000000ffff057224 */ /* 0x000fe400078e00ff */
[----:B------:R-:W-:Y:S02]  /*0230*/  IMAD.MOV.U32 R14, RZ, RZ, 0x41e1c0f5 ;  /* 0x41e1c0f5ff0e7424 */ /* 0x000fe400078e00ff */
[----:B------:R-:W-:Y:S02]  /*0240*/  IMAD.MOV.U32 R15, RZ, RZ, -0x75bd8fc ;  /* 0xf8a42704ff0f7424 */ /* 0x000fe400078e00ff */
[----:B------:R-:W-:Y:S02]  /*0250*/  IMAD.MOV.U32 R16, RZ, RZ, -0x23270784 ;  /* 0xdcd8f87cff107424 */ /* 0x000fe400078e00ff */
[----:B------:R-:W-:-:S02]  /*0260*/  IMAD.MOV.U32 R17, RZ, RZ, 0x54d3d429 ;  /* 0x54d3d429ff117424 */ /* 0x000fc400078e00ff */
[----:B------:R-:W-:-:S07]  /*0270*/  IMAD.MOV.U32 R9, RZ, RZ, 0x5bd76225 ;  /* 0x5bd76225ff097424 */ /* 0x000fce00078e00ff */
.L_x_7:
[----:B------:R-:W-:Y:S01]  /*0280*/  LOP3.LUT R12, R8, 0x3, RZ, 0xc0, !PT ;  /* 0x00000003080c7812 */ /* 0x000fe200078ec0ff */
[----:B------:R-:W-:Y:S03]  /*0290*/  BSSY.RECONVERGENT B1, `(.L_x_2) ;  /* 0x00000c5000017945 */ /* 0x000fe60003800200 */
[----:B------:R-:W-:-:S04]  /*02a0*/  ISETP.NE.U32.AND P0, PT, R12, RZ, PT ;  /* 0x000000ff0c00720c */ /* 0x000fc80003f05070 */
[----:B------:R-:W-:-:S13]  /*02b0*/  ISETP.NE.AND.EX P0, PT, RZ, RZ, PT, P0 ;  /* 0x000000ffff00720c */ /* 0x000fda0003f05300 */
[----:B0-----:R-:W-:Y:S05]  /*02c0*/  @!P0 BRA `(.L_x_3) ;  /* 0x0000000c00048947 */ /* 0x001fea0003800000 */
[----:B------:R-:W0:Y:S01]  /*02d0*/  LDC.64 R6, c[0x4][0x8] ;  /* 0x01000200ff067b82 */ /* 0x000e220000000a00 */
[----:B------:R-:W-:Y:S02]  /*02e0*/  IMAD.MOV.U32 R13, RZ, RZ, RZ ;  /* 0x000000ffff0d7224 */ /* 0x000fe400078e00ff */
[----:B0-----:R-:W-:-:S07]  /*02f0*/  IMAD.WIDE.U32 R6, R5, 0xc80, R6 ;  /* 0x00000c8005067825 */ /* 0x001fce00078e0006 */
.L_x_6:
[----:B------:R-:W-:Y:S01]  /*0300*/  IMAD.MOV.U32 R19, RZ, RZ, RZ ;  /* 0x000000ffff137224 */ /* 0x000fe200078e00ff */
[----:B0-----:R-:W-:Y:S02]  /*0310*/  CS2R R16, SRZ ;  /* 0x0000000000107805 */ /* 0x001fe4000001ff00 */
[----:B------:R-:W-:Y:S01]  /*0320*/  CS2R R14, SRZ ;  /* 0x00000000000e7805 */ /* 0x000fe2000001ff00 */
[----:B------:R-:W-:-:S07]  /*0330*/  IMAD.MOV.U32 R9, RZ, RZ, RZ ;  /* 0x000000ffff097224 */ /* 0x000fce00078e00ff */
.L_x_5:
[C---:B------:R-:W-:Y:S02]  /*0340*/  IMAD R18, R19.reuse, 0x4, R4 ;  /* 0x0000000413127824 */ /* 0x040fe400078e0204 */
[----:B------:R-:W-:Y:S02]  /*0350*/  IMAD.SHL.U32 R20, R19, 0x20, RZ ;  /* 0x0000002013147824 */ /* 0x000fe400078e00ff */
[----:B------:R-:W-:Y:S02]  /*0360*/  IMAD.MOV.U32 R21, RZ, RZ, RZ ;  /* 0x000000ffff157224 */ /* 0x000fe400078e00ff */
[----:B------:R-:W0:Y:S05]  /*0370*/  LDS R18, [R18+0x4] ;  /* 0x0000040012127984 */ /* 0x000e2a0000000800 */
.L_x_4:
[----:B0-----:R-:W-:Y:S01]  /*0380*/  SHF.R.U32.HI R24, RZ, R21, R18 ;  /* 0x00000015ff187219 */ /* 0x001fe20000011612 */
[----:B------:R-:W-:-:S03]  /*0390*/  IMAD.IADD R10, R20, 0x1, R21 ;  /* 0x00000001140a7824 */ /* 0x000fc600078e0215 */
[----:B------:R-:W-:-:S04]  /*03a0*/  LOP3.LUT R11, R24, 0x1, RZ, 0xc0, !PT ;  /* 0x00000001180b7812 */ /* 0x000fc800078ec0ff */
[----:B------:R-:W-:Y:S01]  /*03b0*/  ISETP.NE.U32.AND P0, PT, R11, 0x1, PT ;  /* 0x000000010b00780c */ /* 0x000fe20003f05070 */
[----:B------:R-:W-:-:S03]  /*03c0*/  IMAD R11, R10, 0x5, RZ ;  /* 0x000000050a0b7824 */ /* 0x000fc600078e02ff */
[----:B------:R-:W-:Y:S01]  /*03d0*/  R2P PR, R24, 0x7e ;  /* 0x0000007e18007804 */ /* 0x000fe20000000000 */
[----:B------:R-:W-:-:S08]  /*03e0*/  IMAD.WIDE.U32 R10, R11, 0x4, R6 ;  /* 0x000000040b0a7825 */ /* 0x000fd000078e0006 */
[----:B------:R-:W2:Y:S04]  /*03f0*/  @!P0 LDG.E R22, desc[UR36][R10.64+0x10] ;  /* 0x000010240a168981 */ /* 0x000ea8000c1e1900 */
[----:B------:R-:W3:Y:S04]  /*0400*/  @P1 LDG.E R26, desc[UR36][R10.64+0x24] ;  /* 0x000024240a1a1981 */ /* 0x000ee8000c1e1900 */
[----:B------:R-:W4:Y:S04]  /*0410*/  @P2 LDG.E R28, desc[UR36][R10.64+0x38] ;  /* 0x000038240a1c2981 */ /* 0x000f28000c1e1900 */
[----:B------:R-:W5:Y:S04]  /*0420*/  @P3 LDG.E R30, desc[UR36][R10.64+0x4c] ;  /* 0x00004c240a1e3981 */ /* 0x000f68000c1e1900 */
[----:B------:R-:W5:Y:S04]  /*0430*/  @!P0 LDG.E R23, desc[UR36][R10.64+0x4] ;  /* 0x000004240a178981 */ /* 0x000f68000c1e1900 */
[----:B------:R-:W5:Y:S01]  /*0440*/  @P1 LDG.E R25, desc[UR36][R10.64+0x18] ;  /* 0x000018240a191981 */ /* 0x000f62000c1e1900 */
[----:B--2---:R-:W-:-:S03]  /*0450*/  @!P0 LOP3.LUT R17, R17, R22, RZ, 0x3c, !PT ;  /* 0x0000001611118212 */ /* 0x004fc600078e3cff */
[----:B------:R-:W2:Y:S01]  /*0460*/  @!P0 LDG.E R22, desc[UR36][R10.64+0x8] ;  /* 0x000008240a168981 */ /* 0x000ea2000c1e1900 */
[----:B---3--:R-:W-:-:S03]  /*0470*/  @P1 LOP3.LUT R17, R17, R26, RZ, 0x3c, !PT ;  /* 0x0000001a11111212 */ /* 0x008fc600078e3cff */
[----:B------:R-:W3:Y:S01]  /*0480*/  @P4 LDG.E R26, desc[UR36][R10.64+0x60] ;  /* 0x000060240a1a4981 */ /* 0x000ee2000c1e1900 */
[----:B----4-:R-:W-:-:S03]  /*0490*/  @P2 LOP3.LUT R17, R17, R28, RZ, 0x3c, !PT ;  /* 0x0000001c11112212 */ /* 0x010fc600078e3cff */
[----:B------:R-:W4:Y:S01]  /*04a0*/  @P5 LDG.E R28, desc[UR36][R10.64+0x74] ;  /* 0x000074240a1c5981 */ /* 0x000f22000c1e1900 */
[----:B-----5:R-:W-:Y:S02]  /*04b0*/  @P3 LOP3.LUT R17, R17, R30, RZ, 0x3c, !PT ;  /* 0x0000001e11113212 */ /* 0x020fe400078e3cff */
[----:B------:R-:W-:Y:S02]  /*04c0*/  @!P0 LOP3.LUT R14, R14, R23, RZ, 0x3c, !PT ;  /* 0x000000170e0e8212 */ /* 0x000fe400078e3cff */
[----:B------:R-:W5:Y:S01]  /*04d0*/  @!P0 LDG.E R23, desc[UR36][R10.64+0xc] ;  /* 0x00000c240a178981 */ /* 0x000f62000c1e1900 */
[----:B--2---:R-:W-:-:S03]  /*04e0*/  @!P0 LOP3.LUT R15, R15, R22, RZ, 0x3c, !PT ;  /* 0x000000160f0f8212 */ /* 0x004fc600078e3cff */
[----:B------:R-:W2:Y:S01]  /*04f0*/  @!P0 LDG.E R22, desc[UR36][R10.64] ;  /* 0x000000240a168981 */ /* 0x000ea2000c1e1900 */
[----:B---3--:R-:W-:-:S03]  /*0500*/  @P4 LOP3.LUT R17, R17, R26, RZ, 0x3c, !PT ;  /* 0x0000001a11114212 */ /* 0x008fc600078e3cff */
[----:B------:R-:W3:Y:S01]  /*0510*/  @P6 LDG.E R26, desc[UR36][R10.64+0x88] ;  /* 0x000088240a1a6981 */ /* 0x000ee2000c1e1900 */
[----:B----4-:R-:W-:Y:S02]  /*0520*/  @P5 LOP3.LUT R17, R17, R28, RZ, 0x3c, !PT ;  /* 0x0000001c11115212 */ /* 0x010fe400078e3cff */
[----:B-----5:R-:W-:Y:S02]  /*0530*/  @!P0 LOP3.LUT R16, R16, R23, RZ, 0x3c, !PT ;  /* 0x0000001710108212 */ /* 0x020fe400078e3cff */
[----:B------:R-:W4:Y:S01]  /*0540*/  @P1 LDG.E R23, desc[UR36][R10.64+0x20] ;  /* 0x000020240a171981 */ /* 0x000f22000c1e1900 */
[----:B--2---:R-:W-:-:S03]  /*0550*/  @!P0 LOP3.LUT R9, R9, R22, RZ, 0x3c, !PT ;  /* 0x0000001609098212 */ /* 0x004fc600078e3cff */
[----:B------:R-:W2:Y:S01]  /*0560*/  @P1 LDG.E R22, desc[UR36][R10.64+0x14] ;  /* 0x000014240a161981 */ /* 0x000ea2000c1e1900 */
[----:B---3--:R-:W-:-:S03]  /*0570*/  @P6 LOP3.LUT R17, R17, R26, RZ, 0x3c, !PT ;  /* 0x0000001a11116212 */ /* 0x008fc600078e3cff */
[----:B------:R-:W3:Y:S01]  /*0580*/  @P1 LDG.E R26, desc[UR36][R10.64+0x1c] ;  /* 0x00001c240a1a1981 */ /* 0x000ee2000c1e1900 */
[----:B------:R-:W-:-:S03]  /*0590*/  @P1 LOP3.LUT R14, R14, R25, RZ, 0x3c, !PT ;  /* 0x000000190e0e1212 */ /* 0x000fc600078e3cff */
[----:B------:R-:W5:Y:S01]  /*05a0*/  @P2 LDG.E R25, desc[UR36][R10.64+0x2c] ;  /* 0x00002c240a192981 */ /* 0x000f62000c1e1900 */
[----:B----4-:R-:W-:-:S03]  /*05b0*/  @P1 LOP3.LUT R16, R16, R23, RZ, 0x3c, !PT ;  /* 0x0000001710101212 */ /* 0x010fc600078e3cff */
[----:B------:R-:W4:Y:S01]  /*05c0*/  @P2 LDG.E R23, desc[UR36][R10.64+0x34] ;  /* 0x000034240a172981 */ /* 0x000f22000c1e1900 */
[----:B--2---:R-:W-:-:S03]  /*05d0*/  @P1 LOP3.LUT R9, R9, R22, RZ, 0x3c, !PT ;  /* 0x0000001609091212 */ /* 0x004fc600078e3cff */
[----:B------:R-:W2:Y:S01]  /*05e0*/  @P2 LDG.E R22, desc[UR36][R10.64+0x28] ;  /* 0x000028240a162981 */ /* 0x000ea2000c1e1900 */
[----:B---3--:R-:W-:-:S03]  /*05f0*/  @P1 LOP3.LUT R15, R15, R26, RZ, 0x3c, !PT ;  /* 0x0000001a0f0f1212 */ /* 0x008fc600078e3cff */
[----:B------:R-:W3:Y:S01]  /*0600*/  @P2 LDG.E R26, desc[UR36][R10.64+0x30] ;  /* 0x000030240a1a2981 */ /* 0x000ee2000c1e1900 */
[----:B-----5:R-:W-:-:S03]  /*0610*/  @P2 LOP3.LUT R14, R14, R25, RZ, 0x3c, !PT ;  /* 0x000000190e0e2212 */ /* 0x020fc600078e3cff */
        /* <DEDUP_REMOVED lines=31> */
[----:B------:R-:W-:Y:S02]  /*0810*/  LOP3.LUT P0, RZ, R24, 0x80, RZ, 0xc0, !PT ;  /* 0x0000008018ff7812 */ /* 0x000fe4000780c0ff */
[----:B-----5:R-:W-:Y:S02]  /*0820*/  @P6 LOP3.LUT R14, R14, R25, RZ, 0x3c, !PT ;  /* 0x000000190e0e6212 */ /* 0x020fe400078e3cff */
[----:B----4-:R-:W-:-:S09]  /*0830*/  @P6 LOP3.LUT R16, R16, R23, RZ, 0x3c, !PT ;  /* 0x0000001710106212 */ /* 0x010fd200078e3cff */
[----:B------:R-:W4:Y:S04]  /*0840*/  @P0 LDG.E R25, desc[UR36][R10.64+0x90] ;  /* 0x000090240a190981 */ /* 0x000f28000c1e1900 */
[----:B------:R-:W5:Y:S04]  /*0850*/  @P0 LDG.E R23, desc[UR36][R10.64+0x98] ;  /* 0x000098240a170981 */ /* 0x000f68000c1e1900 */
[----:B------:R-:W5:Y:S01]  /*0860*/  @P0 LDG.E R28, desc[UR36][R10.64+0x9c] ;  /* 0x00009c240a1c0981 */ /* 0x000f62000c1e1900 */
[----:B--2---:R-:W-:-:S03]  /*0870*/  @P6 LOP3.LUT R9, R9, R22, RZ, 0x3c, !PT ;  /* 0x0000001609096212 */ /* 0x004fc600078e3cff */
[----:B------:R-:W2:Y:S01]  /*0880*/  @P0 LDG.E R22, desc[UR36][R10.64+0x8c] ;  /* 0x00008c240a160981 */ /* 0x000ea2000c1e1900 */
[----:B---3--:R-:W-:-:S03]  /*0890*/  @P6 LOP3.LUT R15, R15, R26, RZ, 0x3c, !PT ;  /* 0x0000001a0f0f6212 */ /* 0x008fc600078e3cff */
[----:B------:R-:W3:Y:S01]  /*08a0*/  @P0 LDG.E R26, desc[UR36][R10.64+0x94] ;  /* 0x000094240a1a0981 */ /* 0x000ee2000c1e1900 */
[----:B----4-:R-:W-:Y:S02]  /*08b0*/  @P0 LOP3.LUT R14, R14, R25, RZ, 0x3c, !PT ;  /* 0x000000190e0e0212 */ /* 0x010fe400078e3cff */
[----:B-----5:R-:W-:Y:S02]  /*08c0*/  @P0 LOP3.LUT R16, R16, R23, RZ, 0x3c, !PT ;  /* 0x0000001710100212 */ /* 0x020fe400078e3cff */
[----:B------:R-:W-:Y:S02]  /*08d0*/  @P0 LOP3.LUT R17, R17, R28, RZ, 0x3c, !PT ;  /* 0x0000001c11110212 */ /* 0x000fe400078e3cff */
[----:B--2---:R-:W-:Y:S02]  /*08e0*/  @P0 LOP3.LUT R9, R9, R22, RZ, 0x3c, !PT ;  /* 0x0000001609090212 */ /* 0x004fe400078e3cff */
[----:B---3--:R-:W-:Y:S02]  /*08f0*/  @P0 LOP3.LUT R15, R15, R26, RZ, 0x3c, !PT ;  /* 0x0000001a0f0f0212 */ /* 0x008fe400078e3cff */
[----:B------:R-:W-:-:S13]  /*0900*/  R2P PR, R24.B1, 0x7f ;  /* 0x0000007f18007804 */ /* 0x000fda0000001000 */
[----:B------:R-:W2:Y:S04]  /*0910*/  @P0 LDG.E R26, desc[UR36][R10.64+0xa8] ;  /* 0x0000a8240a1a0981 */ /* 0x000ea8000c1e1900 */
[----:B------:R-:W3:Y:S04]  /*0920*/  @P0 LDG.E R23, desc[UR36][R10.64+0xa4] ;  /* 0x0000a4240a170981 */ /* 0x000ee8000c1e1900 */
[----:B------:R-:W4:Y:S04]  /*0930*/  @P0 LDG.E R25, desc[UR36][R10.64+0xac] ;  /* 0x0000ac240a190981 */ /* 0x000f28000c1e1900 */
[----:B------:R-:W5:Y:S04]  /*0940*/  @P0 LDG.E R22, desc[UR36][R10.64+0xa0] ;  /* 0x0000a0240a160981 */ /* 0x000f68000c1e1900 */
[----:B------:R-:W5:Y:S04]  /*0950*/  @P0 LDG.E R28, desc[UR36][R10.64+0xb0] ;  /* 0x0000b0240a1c0981 */ /* 0x000f68000c1e1900 */
[----:B------:R-:W5:Y:S01]  /*0960*/  @P2 LDG.E R27, desc[UR36][R10.64+0xd4] ;  /* 0x0000d4240a1b2981 */ /* 0x000f62000c1e1900 */
[----:B--2---:R-:W-:-:S03]  /*0970*/  @P0 LOP3.LUT R15, R15, R26, RZ, 0x3c, !PT ;  /* 0x0000001a0f0f0212 */ /* 0x004fc600078e3cff */
[----:B------:R-:W2:Y:S01]  /*0980*/  @P1 LDG.E R26, desc[UR36][R10.64+0xbc] ;  /* 0x0000bc240a1a1981 */ /* 0x000ea2000c1e1900 */
[----:B---3--:R-:W-:-:S03]  /*0990*/  @P0 LOP3.LUT R14, R14, R23, RZ, 0x3c, !PT ;  /* 0x000000170e0e0212 */ /* 0x008fc600078e3cff */
[----:B------:R-:W3:Y:S01]  /*09a0*/  @P1 LDG.E R23, desc[UR36][R10.64+0xb8] ;  /* 0x0000b8240a171981 */ /* 0x000ee2000c1e1900 */
[----:B----4-:R-:W-:-:S03]  /*09b0*/  @P0 LOP3.LUT R16, R16, R25, RZ, 0x3c, !PT ;  /* 0x0000001910100212 */ /* 0x010fc600078e3cff */
[----:B------:R-:W4:Y:S01]  /*09c0*/  @P1 LDG.E R25, desc[UR36][R10.64+0xc0] ;  /* 0x0000c0240a191981 */ /* 0x000f22000c1e1900 */
[----:B-----5:R-:W-:-:S03]  /*09d0*/  @P0 LOP3.LUT R9, R9, R22, RZ, 0x3c, !PT ;  /* 0x0000001609090212 */ /* 0x020fc600078e3cff */
[----:B------:R-:W5:Y:S01]  /*09e0*/  @P1 LDG.E R22, desc[UR36][R10.64+0xc4] ;  /* 0x0000c4240a161981 */ /* 0x000f62000c1e1900 */
[----:B------:R-:W-:Y:S02]  /*09f0*/  @P0 LOP3.LUT R17, R17, R28, RZ, 0x3c, !PT ;  /* 0x0000001c11110212 */ /* 0x000fe400078e3cff */
[----:B------:R-:W-:Y:S01]  /*0a00*/  LOP3.LUT P0, RZ, R24, 0x8000, RZ, 0xc0, !PT ;  /* 0x0000800018ff7812 */ /* 0x000fe2000780c0ff */
        /* <DEDUP_REMOVED lines=10> */
[----:B------:R-:W-:-:S03]  /*0ab0*/  @P2 LOP3.LUT R15, R15, R24, RZ, 0x3c, !PT ;  /* 0x000000180f0f2212 */ /* 0x000fc600078e3cff */
[----:B------:R-:W5:Y:S01]  /*0ac0*/  @P3 LDG.E R24, desc[UR36][R10.64+0xe4] ;  /* 0x0000e4240a183981 */ /* 0x000f62000c1e1900 */
[----:B--2---:R-:W-:-:S03]  /*0ad0*/  @P2 LOP3.LUT R17, R17, R26, RZ, 0x3c, !PT ;  /* 0x0000001a11112212 */ /* 0x004fc600078e3cff */
[----:B------:R-:W2:Y:S01]  /*0ae0*/  @P3 LDG.E R26, desc[UR36][R10.64+0xec] ;  /* 0x0000ec240a1a3981 */ /* 0x000ea2000c1e1900 */
[----:B----4-:R-:W-:-:S03]  /*0af0*/  @P2 LOP3.LUT R14, R14, R25, RZ, 0x3c, !PT ;  /* 0x000000190e0e2212 */ /* 0x010fc600078e3cff */
[----:B------:R-:W4:Y:S01]  /*0b00*/  @P3 LDG.E R25, desc[UR36][R10.64+0xe8] ;  /* 0x0000e8240a193981 */ /* 0x000f22000c1e1900 */
[----:B---3--:R-:W-:-:S03]  /*0b10*/  @P3 LOP3.LUT R14, R14, R23, RZ, 0x3c, !PT ;  /* 0x000000170e0e3212 */ /* 0x008fc600078e3cff */
[----:B------:R-:W3:Y:S01]  /*0b20*/  @P4 LDG.E R23, desc[UR36][R10.64+0xfc] ;  /* 0x0000fc240a174981 */ /* 0x000ee2000c1e1900 */
[----:B-----5:R-:W-:-:S03]  /*0b30*/  @P3 LOP3.LUT R15, R15, R24, RZ, 0x3c, !PT ;  /* 0x000000180f0f3212 */ /* 0x020fc600078e3cff */
[----:B------:R-:W5:Y:S01]  /*0b40*/  @P4 LDG.E R24, desc[UR36][R10.64+0x100] ;  /* 0x000100240a184981 */ /* 0x000f62000c1e1900 */
[----:B------:R-:W-:-:S03]  /*0b50*/  @P4 LOP3.LUT R15, R15, R22, RZ, 0x3c, !PT ;  /* 0x000000160f0f4212 */ /* 0x000fc600078e3cff */
[----:B------:R-:W5:Y:S01]  /*0b60*/  @P1 LDG.E R22, desc[UR36][R10.64+0xb4] ;  /* 0x0000b4240a161981 */ /* 0x000f62000c1e1900 */
[----:B--2---:R-:W-:-:S03]  /*0b70*/  @P3 LOP3.LUT R17, R17, R26, RZ, 0x3c, !PT ;  /* 0x0000001a11113212 */ /* 0x004fc600078e3cff */
[----:B------:R-:W2:Y:S01]  /*0b80*/  @P5 LDG.E R26, desc[UR36][R10.64+0x10c] ;  /* 0x00010c240a1a5981 */ /* 0x000ea2000c1e1900 */
[----:B------:R-:W-:-:S03]  /*0b90*/  @P2 LOP3.LUT R16, R16, R27, RZ, 0x3c, !PT ;  /* 0x0000001b10102212 */ /* 0x000fc600078e3cff */
        /* <DEDUP_REMOVED lines=11> */
[----:B------:R-:W-:-:S04]  /*0c50*/  @P4 LOP3.LUT R14, R14, R27, RZ, 0x3c, !PT ;  /* 0x0000001b0e0e4212 */ /* 0x000fc800078e3cff */
[----:B----4-:R-:W-:Y:S02]  /*0c60*/  @P5 LOP3.LUT R14, R14, R25, RZ, 0x3c, !PT ;  /* 0x000000190e0e5212 */ /* 0x010fe400078e3cff */
        /* <DEDUP_REMOVED lines=21> */
[----:B------:R-:W-:-:S05]  /*0dc0*/  VIADD R21, R21, 0x10 ;  /* 0x0000001015157836 */ /* 0x000fca0000000000 */
[----:B------:R-:W-:Y:S02]  /*0dd0*/  ISETP.NE.AND P1, PT, R21, 0x20, PT ;  /* 0x000000201500780c */ /* 0x000fe40003f25270 */
[----:B------:R-:W-:Y:S02]  /*0de0*/  @P0 LOP3.LUT R17, R17, R28, RZ, 0x3c, !PT ;  /* 0x0000001c11110212 */ /* 0x000fe400078e3cff */
[----:B---3--:R-:W-:Y:S02]  /*0df0*/  @P0 LOP3.LUT R14, R14, R23, RZ, 0x3c, !PT ;  /* 0x000000170e0e0212 */ /* 0x008fe400078e3cff */
[----:B----4-:R-:W-:Y:S02]  /*0e00*/  @P0 LOP3.LUT R16, R16, R25, RZ, 0x3c, !PT ;  /* 0x0000001910100212 */ /* 0x010fe400078e3cff */
[----:B-----5:R-:W-:-:S04]  /*0e10*/  @P6 LOP3.LUT R9, R9, R22, RZ, 0x3c, !PT ;  /* 0x0000001609096212 */ /* 0x020fc800078e3cff */
[----:B------:R-:W-:Y:S02]  /*0e20*/  @P0 LOP3.LUT R9, R9, R24, RZ, 0x3c, !PT ;  /* 0x0000001809090212 */ /* 0x000fe400078e3cff */
[----:B--2---:R-:W-:Y:S01]  /*0e30*/  @P0 LOP3.LUT R15, R15, R26, RZ, 0x3c, !PT ;  /* 0x0000001a0f0f0212 */ /* 0x004fe200078e3cff */
[----:B------:R-:W-:Y:S06]  /*0e40*/  @P1 BRA `(.L_x_4) ;  /* 0xfffffff4004c1947 */ /* 0x000fec000383ffff */
[----:B------:R-:W-:-:S05]  /*0e50*/  VIADD R19, R19, 0x1 ;  /* 0x0000000113137836 */ /* 0x000fca0000000000 */
[----:B------:R-:W-:-:S13]  /*0e60*/  ISETP.NE.AND P0, PT, R19, 0x5, PT ;  /* 0x000000051300780c */ /* 0x000fda0003f05270 */
[----:B------:R-:W-:Y:S05]  /*0e70*/  @P0 BRA `(.L_x_5) ;  /* 0xfffffff400300947 */ /* 0x000fea000383ffff */
[----:B------:R0:W-:Y:S01]  /*0e80*/  STS [R4+0x4], R9 ;  /* 0x0000040904007388 */ /* 0x0001e20000000800 */
[----:B------:R-:W-:-:S03]  /*0e90*/  VIADD R13, R13, 0x1 ;  /* 0x000000010d0d7836 */ /* 0x000fc60000000000 */
[----:B------:R0:W-:Y:S02]  /*0ea0*/  STS.64 [R4+0x8], R14 ;  /* 0x0000080e04007388 */ /* 0x0001e40000000a00 */
[----:B------:R-:W-:Y:S02]  /*0eb0*/  ISETP.GE.U32.AND P0, PT, R13, R12, PT ;  /* 0x0000000c0d00720c */ /* 0x000fe40003f06070 */
[----:B------:R0:W-:Y:S11]  /*0ec0*/  STS.64 [R4+0x10], R16 ;  /* 0x0000101004007388 */ /* 0x0001f60000000a00 */
[----:B------:R-:W-:Y:S05]  /*0ed0*/  @!P0 BRA `(.L_x_6) ;  /* 0xfffffff400088947 */ /* 0x000fea000383ffff */
.L_x_3:
[----:B------:R-:W-:Y:S05]  /*0ee0*/  BSYNC.RECONVERGENT B1 ;  /* 0x0000000000017941 */ /* 0x000fea0003800200 */
.L_x_2:
[C---:B------:R-:W-:Y:S01]  /*0ef0*/  ISETP.GT.U32.AND P0, PT, R8.reuse, 0x3, PT ;  /* 0x000000030800780c */ /* 0x040fe20003f04070 */
[----:B------:R-:W-:Y:S01]  /*0f00*/  VIADD R5, R5, 0x1 ;  /* 0x0000000105057836 */ /* 0x000fe20000000000 */
[--C-:B------:R-:W-:Y:S02]  /*0f10*/  SHF.R.U64 R8, R8, 0x2, R3.reuse ;  /* 0x0000000208087819 */ /* 0x100fe40000001203 */
[----:B------:R-:W-:Y:S02]  /*0f20*/  ISETP.GT.U32.AND.EX P0, PT, R3, RZ, PT, P0 ;  /* 0x000000ff0300720c */ /* 0x000fe40003f04100 */
[----:B------:R-:W-:-:S11]  /*0f30*/  SHF.R.U32.HI R3, RZ, 0x2, R3 ;  /* 0x00000002ff037819 */ /* 0x000fd60000011603 */
[----:B------:R-:W-:Y:S05]  /*0f40*/  @P0 BRA `(.L_x_7) ;  /* 0xfffffff000cc0947 */ /* 0x000fea000383ffff */
.L_x_1:
[----:B------:R-:W-:Y:S05]  /*0f50*/  BSYNC.RECONVERGENT B0 ;  /* 0x0000000000007941 */ /* 0x000fea0003800200 */
.L_x_0:
[----:B------:R-:W1:Y:S01]  /*0f60*/  LDCU UR5, c[0x0][0x380] ;  /* 0x00007000ff0577ac */ /* 0x000e620008000800 */
[----:B------:R2:W-:Y:S01]  /*0f70*/  STS.64 [R4+0x18], RZ ;  /* 0x000018ff04007388 */ /* 0x0005e20000000a00 */
[----:B------:R-:W-:Y:S02]  /*0f80*/  IMAD.MOV.U32 R6, RZ, RZ, RZ ;  /* 0x000000ffff067224 */ /* 0x000fe400078e00ff */
[----:B------:R-:W-:Y:S01]  /*0f90*/  IMAD.MOV.U32 R3, RZ, RZ, RZ ;  /* 0x000000ffff037224 */ /* 0x000fe200078e00ff */
[----:B------:R2:W-:Y:S04]  /*0fa0*/  STS [R4+0x20], RZ ;  /* 0x000020ff04007388 */ /* 0x0005e80000000800 */
[----:B------:R2:W-:Y:S01]  /*0fb0*/  STS.64 [R4+0x28], RZ ;  /* 0x000028ff04007388 */ /* 0x0005e20000000a00 */
[----:B-1----:R-:W-:-:S09]  /*0fc0*/  UISETP.GE.AND UP0, UPT, UR5, 0x1, UPT ;  /* 0x000000010500788c */ /* 0x002fd2000bf06270 */
[----:B--2---:R-:W-:Y:S05]  /*0fd0*/  BRA.U !UP0, `(.L_x_8) ;  /* 0x0000001108707547 */ /* 0x004fea000b800000 */
[----:B------:R-:W-:Y:S01]  /*0fe0*/  UISETP.GE.U32.AND UP0, UPT, UR5, 0x4, UPT ;  /* 0x000000040500788c */ /* 0x000fe2000bf06070 */
[----:B------:R-:W-:Y:S01]  /*0ff0*/  IMAD.MOV.U32 R6, RZ, RZ, RZ ;  /* 0x000000ffff067224 */ /* 0x000fe200078e00ff */
[----:B------:R-:W-:Y:S01]  /*1000*/  ULOP3.LUT UR4, UR5, 0x3, URZ, 0xc0, !UPT ;  /* 0x0000000305047892 */ /* 0x000fe2000f8ec0ff */
[----:B------:R-:W-:Y:S02]  /*1010*/  IMAD.MOV.U32 R3, RZ, RZ, RZ ;  /* 0x000000ffff037224 */ /* 0x000fe400078e00ff */
[----:B------:R-:W-:-:S04]  /*1020*/  IMAD.MOV.U32 R12, RZ, RZ, 0x2e727128 ;  /* 0x2e727128ff0c7424 */ /* 0x000fc800078e00ff */
[----:B------:R-:W-:Y:S05]  /*1030*/  BRA.U !UP0, `(.L_x_9) ;  /* 0x0000000d08447547 */ /* 0x000fea000b800000 */
[----:B------:R-:W-:Y:S01]  /*1040*/  ULOP3.LUT UR5, UR5, 0x7ffffffc, URZ, 0xc0, !UPT ;  /* 0x7ffffffc05057892 */ /* 0x000fe2000f8ec0ff */
[----:B------:R-:W-:Y:S02]  /*1050*/  IMAD.MOV.U32 R6, RZ, RZ, RZ ;  /* 0x000000ffff067224 */ /* 0x000fe400078e00ff */
[----:B------:R-:W-:Y:S01]  /*1060*/  IMAD.MOV.U32 R3, RZ, RZ, RZ ;  /* 0x000000ffff037224 */ /* 0x000fe200078e00ff */
[----:B------:R-:W-:Y:S01]  /*1070*/  UIADD3 UR5, UPT, UPT, -UR5, URZ, URZ ;  /* 0x000000ff05057290 */ /* 0x000fe2000fffe1ff */
[----:B------:R-:W-:-:S11]  /*1080*/  IMAD.MOV.U32 R7, RZ, RZ, 0x2e9eaf50 ;  /* 0x2e9eaf50ff077424 */ /* 0x000fd600078e00ff */
.L_x_18:
[----:B------:R-:W-:Y:S01]  /*1090*/  SHF.R.U32.HI R8, RZ, 0x2, R9 ;  /* 0x00000002ff087819 */ /* 0x000fe20000011609 */
[----:B------:R-:W-:Y:S01]  /*10a0*/  IMAD.SHL.U32 R5, R17, 0x10, RZ ;  /* 0x0000001011057824 */ /* 0x000fe200078e00ff */
[----:B------:R-:W-:Y:S01]  /*10b0*/  SHF.R.U32.HI R11, RZ, 0x2, R14 ;  /* 0x00000002ff0b7819 */ /* 0x000fe2000001160e */
[----:B------:R-:W-:Y:S01]  /*10c0*/  VIADD R10, R7, 0xffd3c1d8 ;  /* 0xffd3c1d8070a7836 */ /* 0x000fe20000000000 */
[----:B------:R-:W-:Y:S01]  /*10d0*/  LOP3.LUT R8, R8, R9, RZ, 0x3c, !PT ;  /* 0x0000000908087212 */ /* 0x000fe200078e3cff */
[----:B------:R-:W-:Y:S01]  /*10e0*/  IMAD.MOV.U32 R12, RZ, RZ, 0x2f800000 ;  /* 0x2f800000ff0c7424 */ /* 0x000fe200078e00ff */
[----:B------:R-:W-:Y:S01]  /*10f0*/  LOP3.LUT R11, R11, R14, RZ, 0x3c, !PT ;  /* 0x0000000e0b0b7212 */ /* 0x000fe200078e3cff */
[----:B------:R-:W-:Y:S01]  /*1100*/  UIADD3 UR5, UPT, UPT, UR5, 0x4, URZ ;  /* 0x0000000405057890 */ /* 0x000fe2000fffe0ff */
[----:B------:R-:W-:Y:S01]  /*1110*/  BSSY.RECONVERGENT B0, `(.L_x_10) ;  /* 0x0000028000007945 */ /* 0x000fe20003800200 */
[----:B0-----:R-:W-:Y:S02]  /*1120*/  IMAD.SHL.U32 R9, R8, 0x2, RZ ;  /* 0x0000000208097824 */ /* 0x001fe400078e00ff */
[----:B------:R-:W-:-:S03]  /*1130*/  UISETP.NE.AND UP0, UPT, UR5, URZ, UPT ;  /* 0x000000ff0500728c */ /* 0x000fc6000bf05270 */
[----:B------:R-:W-:Y:S01]  /*1140*/  LOP3.LUT R8, R8, R9, R5, 0x96, !PT ;  /* 0x0000000908087212 */ /* 0x000fe200078e9605 */
[----:B------:R-:W-:-:S03]  /*1150*/  IMAD.SHL.U32 R5, R11, 0x2, RZ ;  /* 0x000000020b057824 */ /* 0x000fc600078e00ff */
[----:B------:R-:W-:-:S05]  /*1160*/  LOP3.LUT R27, R8, R17, RZ, 0x3c, !PT ;  /* 0x00000011081b7212 */ /* 0x000fca00078e3cff */
[----:B------:R-:W-:-:S05]  /*1170*/  IMAD.SHL.U32 R8, R27, 0x10, RZ ;  /* 0x000000101b087824 */ /* 0x000fca00078e00ff */
[----:B------:R-:W-:-:S04]  /*1180*/  LOP3.LUT R8, R11, R5, R8, 0x96, !PT ;  /* 0x000000050b087212 */ /* 0x000fc800078e9608 */
[----:B------:R-:W-:-:S04]  /*1190*/  LOP3.LUT R5, R8, R27, RZ, 0x3c, !PT ;  /* 0x0000001b08057212 */ /* 0x000fc800078e3cff */
[----:B------:R-:W-:-:S04]  /*11a0*/  IADD3 R8, PT, PT, R10, 0xb0f8a, R5 ;  /* 0x000b0f8a0a087810 */ /* 0x000fc80007ffe005 */
[----:B------:R-:W-:Y:S02]  /*11b0*/  I2FP.F32.U32 R9, R8 ;  /* 0x0000000800097245 */ /* 0x000fe40000201000 */
[----:B------:R-:W-:-:S03]  /*11c0*/  IADD3 R8, PT, PT, R10, 0x587c5, R27 ;  /* 0x000587c50a087810 */ /* 0x000fc60007ffe01b */
[----:B------:R-:W-:Y:S01]  /*11d0*/  FFMA R14, R9, R12, 1.1641532182693481445e-10 ;  /* 0x2f000000090e7423 */ /* 0x000fe2000000000c */
[----:B------:R-:W-:-:S03]  /*11e0*/  I2FP.F32.U32 R11, R8 ;  /* 0x00000008000b7245 */ /* 0x000fc60000201000 */
[----:B------:R-:W0:Y:S02]  /*11f0*/  F2F.F64.F32 R8, R14 ;  /* 0x0000000e00087310 */ /* 0x000e240000201800 */
[----:B------:R-:W-:-:S06]  /*1200*/  FFMA R11, R11, R12, 1.1641532182693481445e-10 ;  /* 0x2f0000000b0b7423 */ /* 0x000fcc000000000c */
[----:B------:R-:W1:Y:S01]  /*1210*/  F2F.F64.F32 R24, R11 ;  /* 0x0000000b00187310 */ /* 0x000e620000201800 */
[----:B0-----:R-:W-:-:S08]  /*1220*/  DMUL R8, R8, R8 ;  /* 0x0000000808087228 */ /* 0x001fd00000000000 */
[----:B-1----:R-:W-:Y:S01]  /*1230*/  DFMA R24, R24, R24, R8 ;  /* 0x000000181818722b */ /* 0x002fe20000000008 */
[----:B------:R-:W-:Y:S02]  /*1240*/  IMAD.MOV.U32 R8, RZ, RZ, 0x0 ;  /* 0x00000000ff087424 */ /* 0x000fe400078e00ff */
[----:B------:R-:W-:-:S03]  /*1250*/  IMAD.MOV.U32 R9, RZ, RZ, 0x3fd80000 ;  /* 0x3fd80000ff097424 */ /* 0x000fc600078e00ff */
[----:B------:R-:W0:Y:S04]  /*1260*/  MUFU.RSQ64H R19, R25 ;  /* 0x0000001900137308 */ /* 0x000e280000001c00 */
[----:B------:R-:W-:-:S05]  /*1270*/  VIADD R18, R25, 0xfcb00000 ;  /* 0xfcb0000019127836 */ /* 0x000fca0000000000 */
[----:B------:R-:W-:Y:S01]  /*1280*/  ISETP.GE.U32.AND P0, PT, R18, 0x7ca00000, PT ;  /* 0x7ca000001200780c */ /* 0x000fe20003f06070 */
[----:B0-----:R-:W-:-:S08]  /*1290*/  DMUL R12, R18, R18 ;  /* 0x00000012120c7228 */ /* 0x001fd00000000000 */
[----:B------:R-:W-:-:S08]  /*12a0*/  DFMA R12, R24, -R12, 1 ;  /* 0x3ff00000180c742b */ /* 0x000fd0000000080c */
[----:B------:R-:W-:Y:S02]  /*12b0*/  DFMA R8, R12, R8, 0.5 ;  /* 0x3fe000000c08742b */ /* 0x000fe40000000008 */
[----:B------:R-:W-:Y:S01]  /*12c0*/  DMUL R30, R18, R12 ;  /* 0x0000000c121e7228 */ /* 0x000fe20000000000 */
[----:B------:R-:W-:-:S07]  /*12d0*/  IMAD.MOV.U32 R12, RZ, RZ, R7 ;  /* 0x000000ffff0c7224 */ /* 0x000fce00078e0007 */
[----:B------:R-:W-:-:S08]  /*12e0*/  DFMA R30, R8, R30, R18 ;  /* 0x0000001e081e722b */ /* 0x000fd00000000012 */
[----:B------:R-:W-:Y:S02]  /*12f0*/  DMUL R22, R24, R30 ;  /* 0x0000001e18167228 */ /* 0x000fe40000000000 */
[----:B------:R-:W-:Y:S02]  /*1300*/  VIADD R9, R31, 0xfff00000 ;  /* 0xfff000001f097836 */ /* 0x000fe40000000000 */
[----:B------:R-:W-:-:S04]  /*1310*/  IMAD.MOV.U32 R8, RZ, RZ, R30 ;  /* 0x000000ffff087224 */ /* 0x000fc800078e001e */
[----:B------:R-:W-:-:S08]  /*1320*/  DFMA R20, R22, -R22, R24 ;  /* 0x800000161614722b */ /* 0x000fd00000000018 */
[----:B------:R-:W-:Y:S01]  /*1330*/  DFMA R28, R20, R8, R22 ;  /* 0x00000008141c722b */ /* 0x000fe20000000016 */
[----:B------:R-:W-:Y:S10]  /*1340*/  @!P0 BRA `(.L_x_11) ;  /* 0x0000000000108947 */ /* 0x000ff40003800000 */
[----:B------:R-:W-:Y:S01]  /*1350*/  IMAD.MOV.U32 R8, RZ, RZ, R30 ;  /* 0x000000ffff087224 */ /* 0x000fe200078e001e */
[----:B------:R-:W-:Y:S01]  /*1360*/  MOV R26, 0x1390 ;  /* 0x00001390001a7802 */ /* 0x000fe20000000f00 */
[----:B------:R-:W-:-:S07]  /*1370*/  IMAD.MOV.U32 R7, RZ, RZ, R9 ;  /* 0x000000ffff077224 */ /* 0x000fce00078e0009 */
[----:B------:R-:W-:Y:S05]  /*1380*/  CALL.REL.NOINC `($__internal_0_$__cuda_sm20_dsqrt_rn_f64_mediumpath_v1) ;  /* 0x0000000c00c87944 */ /* 0x000fea0003c00000 */
.L_x_11:
[----:B------:R-:W-:Y:S05]  /*1390*/  BSYNC.RECONVERGENT B0 ;  /* 0x0000000000007941 */ /* 0x000fea0003800200 */
.L_x_10:
[----:B------:R-:W-:Y:S01]  /*13a0*/  SHF.R.U32.HI R8, RZ, 0x2, R15 ;  /* 0x00000002ff087819 */ /* 0x000fe2000001160f */
[----:B------:R-:W-:Y:S01]  /*13b0*/  IMAD.SHL.U32 R7, R5, 0x10, RZ ;  /* 0x0000001005077824 */ /* 0x000fe200078e00ff */
[----:B------:R-:W-:Y:S01]  /*13c0*/  SHF.R.U32.HI R11, RZ, 0x2, R16 ;  /* 0x00000002ff0b7819 */ /* 0x000fe20000011610 */
[----:B------:R-:W-:Y:S01]  /*13d0*/  IMAD.MOV.U32 R13, RZ, RZ, 0x2f800000 ;  /* 0x2f800000ff0d7424 */ /* 0x000fe200078e00ff */
[----:B------:R-:W-:Y:S01]  /*13e0*/  LOP3.LUT R8, R8, R15, RZ, 0x3c, !PT ;  /* 0x0000000f08087212 */ /* 0x000fe200078e3cff */
[----:B------:R-:W-:Y:S01]  /*13f0*/  DSETP.GTU.AND P0, PT, R28, 1, PT ;  /* 0x3ff000001c00742a */ /* 0x000fe20003f0c000 */
[----:B------:R-:W-:Y:S01]  /*1400*/  LOP3.LUT R16, R11, R16, RZ, 0x3c, !PT ;  /* 0x000000100b107212 */ /* 0x000fe200078e3cff */
[----:B------:R-:W-:Y:S02]  /*1410*/  BSSY.RECONVERGENT B0, `(.L_x_12) ;  /* 0x0000027000007945 */ /* 0x000fe40003800200 */
[----:B------:R-:W-:-:S05]  /*1420*/  IMAD.SHL.U32 R9, R8, 0x2, RZ ;  /* 0x0000000208097824 */ /* 0x000fca00078e00ff */
[----:B------:R-:W-:-:S04]  /*1430*/  LOP3.LUT R8, R8, R9, R7, 0x96, !PT ;  /* 0x0000000908087212 */ /* 0x000fc800078e9607 */
[----:B------:R-:W-:Y:S01]  /*1440*/  LOP3.LUT R11, R8, R5, RZ, 0x3c, !PT ;  /* 0x00000005080b7212 */ /* 0x000fe200078e3cff */
[----:B------:R-:W-:-:S04]  /*1450*/  IMAD.SHL.U32 R8, R16, 0x2, RZ ;  /* 0x0000000210087824 */ /* 0x000fc800078e00ff */
        /* <DEDUP_REMOVED lines=9> */
[----:B------:R-:W-:Y:S01]  /*14f0*/  FFMA R7, R7, R13, 1.1641532182693481445e-10 ;  /* 0x2f00000007077423 */ /* 0x000fe2000000000d */
[----:B------:R-:W-:-:S05]  /*1500*/  SEL R13, RZ, 0x1, P0 ;  /* 0x00000001ff0d7807 */ /* 0x000fca0000000000 */
        /* <DEDUP_REMOVED lines=11> */
[----:B------:R-:W-:-:S08]  /*15c0*/  DMUL R30, R18, R20 ;  /* 0x00000014121e7228 */ /* 0x000fd00000000000 */
        /* <DEDUP_REMOVED lines=11> */
.L_x_13:
[----:B------:R-:W-:Y:S05]  /*1680*/  BSYNC.RECONVERGENT B0 ;  /* 0x0000000000007941 */ /* 0x000fea0003800200 */
.L_x_12:
[----:B------:R-:W-:Y:S01]  /*1690*/  SHF.R.U32.HI R8, RZ, 0x2, R17 ;  /* 0x00000002ff087819 */ /* 0x000fe20000011611 */
[----:B------:R-:W-:Y:S01]  /*16a0*/  IMAD.SHL.U32 R7, R9, 0x10, RZ ;  /* 0x0000001009077824 */ /* 0x000fe200078e00ff */
[----:B------:R-:W-:Y:S01]  /*16b0*/  SHF.R.U32.HI R16, RZ, 0x2, R27 ;  /* 0x00000002ff107819 */ /* 0x000fe2000001161b */
[----:B------:R-:W-:Y:S01]  /*16c0*/  IMAD.MOV.U32 R18, RZ, RZ, 0x0 ;  /* 0x00000000ff127424 */ /* 0x000fe200078e00ff */
[----:B------:R-:W-:Y:S01]  /*16d0*/  LOP3.LUT R8, R8, R17, RZ, 0x3c, !PT ;  /* 0x0000001108087212 */ /* 0x000fe200078e3cff */
[----:B------:R-:W-:Y:S01]  /*16e0*/  IMAD.MOV.U32 R19, RZ, RZ, 0x3fd80000 ;  /* 0x3fd80000ff137424 */ /* 0x000fe200078e00ff */
[----:B------:R-:W-:Y:S01]  /*16f0*/  LOP3.LUT R16, R16, R27, RZ, 0x3c, !PT ;  /* 0x0000001b10107212 */ /* 0x000fe200078e3cff */
[----:B------:R-:W-:Y:S01]  /*1700*/  DSETP.GTU.AND P0, PT, R28, 1, PT ;  /* 0x3ff000001c00742a */ /* 0x000fe20003f0c000 */
[----:B------:R-:W-:Y:S01]  /*1710*/  BSSY.RECONVERGENT B0, `(.L_x_14) ;  /* 0x000002c000007945 */ /* 0x000fe20003800200 */
[----:B------:R-:W-:-:S05]  /*1720*/  IMAD.SHL.U32 R14, R8, 0x2, RZ ;  /* 0x00000002080e7824 */ /* 0x000fca00078e00ff */
[----:B------:R-:W-:Y:S01]  /*1730*/  LOP3.LUT R14, R8, R14, R7, 0x96, !PT ;  /* 0x0000000e080e7212 */ /* 0x000fe200078e9607 */
[----:B------:R-:W-:-:S03]  /*1740*/  IMAD.SHL.U32 R8, R16, 0x2, RZ ;  /* 0x0000000210087824 */ /* 0x000fc600078e00ff */
[----:B------:R-:W-:-:S05]  /*1750*/  LOP3.LUT R14, R14, R9, RZ, 0x3c, !PT ;  /* 0x000000090e0e7212 */ /* 0x000fca00078e3cff */
[----:B------:R-:W-:-:S05]  /*1760*/  IMAD.SHL.U32 R7, R14, 0x10, RZ ;  /* 0x000000100e077824 */ /* 0x000fca00078e00ff */
[----:B------:R-:W-:Y:S01]  /*1770*/  LOP3.LUT R7, R16, R8, R7, 0x96, !PT ;  /* 0x0000000810077212 */ /* 0x000fe200078e9607 */
[----:B------:R-:W-:-:S03]  /*1780*/  IMAD.MOV.U32 R16, RZ, RZ, 0x2f800000 ;  /* 0x2f800000ff107424 */ /* 0x000fc600078e00ff */
[----:B------:R-:W-:-:S04]  /*1790*/  LOP3.LUT R15, R7, R14, RZ, 0x3c, !PT ;  /* 0x0000000e070f7212 */ /* 0x000fc800078e3cff */
[----:B------:R-:W-:-:S04]  /*17a0*/  IADD3 R7, PT, PT, R10, 0x212e9e, R15 ;  /* 0x00212e9e0a077810 */ /* 0x000fc80007ffe00f */
[----:B------:R-:W-:Y:S02]  /*17b0*/  I2FP.F32.U32 R8, R7 ;  /* 0x0000000700087245 */ /* 0x000fe40000201000 */
[----:B------:R-:W-:-:S03]  /*17c0*/  IADD3 R7, PT, PT, R10, 0x1ba6d9, R14 ;  /* 0x001ba6d90a077810 */ /* 0x000fc60007ffe00e */
[----:B------:R-:W-:Y:S01]  /*17d0*/  FFMA R8, R8, R16, 1.1641532182693481445e-10 ;  /* 0x2f00000008087423 */ /* 0x000fe20000000010 */
[----:B------:R-:W-:-:S03]  /*17e0*/  I2FP.F32.U32 R7, R7 ;  /* 0x0000000700077245 */ /* 0x000fc60000201000 */
[----:B------:R0:W1:Y:S02]  /*17f0*/  F2F.F64.F32 R24, R8 ;  /* 0x0000000800187310 */ /* 0x0000640000201800 */
[----:B------:R-:W-:-:S06]  /*1800*/  FFMA R7, R7, R16, 1.1641532182693481445e-10 ;  /* 0x2f00000007077423 */ /* 0x000fcc0000000010 */
[----:B------:R-:W2:Y:S01]  /*1810*/  F2F.F64.F32 R16, R7 ;  /* 0x0000000700107310 */ /* 0x000ea20000201800 */
[----:B0-----:R-:W-:-:S04]  /*1820*/  SEL R8, RZ, 0x1, P0 ;  /* 0x00000001ff087807 */ /* 0x001fc80000000000 */
[----:B------:R-:W-:Y:S01]  /*1830*/  IADD3 R13, P1, P2, R8, R6, R13 ;  /* 0x00000006080d7210 */ /* 0x000fe20007a3e00d */
[----:B-1----:R-:W-:-:S03]  /*1840*/  DMUL R24, R24, R24 ;  /* 0x0000001818187228 */ /* 0x002fc60000000000 */
[----:B------:R-:W-:-:S05]  /*1850*/  IADD3.X R3, PT, PT, RZ, R3, RZ, P1, P2 ;  /* 0x00000003ff037210 */ /* 0x000fca0000fe44ff */
[----:B--2---:R-:W-:-:S06]  /*1860*/  DFMA R24, R16, R16, R24 ;  /* 0x000000101018722b */ /* 0x004fcc0000000018 */
        /* <DEDUP_REMOVED lines=16> */
[----:B------:R-:W-:Y:S02]  /*1970*/  IMAD.MOV.U32 R22, RZ, RZ, R18 ;  /* 0x000000ffff167224 */ /* 0x000fe400078e0012 */
[----:B------:R-:W-:Y:S02]  /*1980*/  IMAD.MOV.U32 R23, RZ, RZ, R19 ;  /* 0x000000ffff177224 */ /* 0x000fe400078e0013 */
[----:B------:R-:W-:-:S07]  /*1990*/  IMAD.MOV.U32 R18, RZ, RZ, R16 ;  /* 0x000000ffff127224 */ /* 0x000fce00078e0010 */
[----:B------:R-:W-:Y:S05]  /*19a0*/  CALL.REL.NOINC `($__internal_0_$__cuda_sm20_dsqrt_rn_f64_mediumpath_v1) ;  /* 0x0000000800407944 */ /* 0x000fea0003c00000 */
[----:B------:R-:W-:Y:S02]  /*19b0*/  IMAD.MOV.U32 R26, RZ, RZ, R28 ;  /* 0x000000ffff1a7224 */ /* 0x000fe400078e001c */
[----:B------:R-:W-:-:S07]  /*19c0*/  IMAD.MOV.U32 R27, RZ, RZ, R29 ;  /* 0x000000ffff1b7224 */ /* 0x000fce00078e001d */
.L_x_15:
[----:B------:R-:W-:Y:S05]  /*19d0*/  BSYNC.RECONVERGENT B0 ;  /* 0x0000000000007941 */ /* 0x000fea0003800200 */
.L_x_14:
[----:B------:R-:W-:Y:S01]  /*19e0*/  SHF.R.U32.HI R6, RZ, 0x2, R5 ;  /* 0x00000002ff067819 */ /* 0x000fe20000011605 */
[----:B------:R-:W-:Y:S01]  /*19f0*/  IMAD.MOV.U32 R28, RZ, RZ, 0x0 ;  /* 0x00000000ff1c7424 */ /* 0x000fe200078e00ff */
[----:B------:R-:W-:Y:S01]  /*1a00*/  SHF.R.U32.HI R8, RZ, 0x2, R11 ;  /* 0x00000002ff087819 */ /* 0x000fe2000001160b */
[----:B------:R-:W-:Y:S01]  /*1a10*/  IMAD.MOV.U32 R29, RZ, RZ, 0x3fd80000 ;  /* 0x3fd80000ff1d7424 */ /* 0x000fe200078e00ff */
[----:B------:R-:W-:Y:S01]  /*1a20*/  LOP3.LUT R6, R6, R5, RZ, 0x3c, !PT ;  /* 0x0000000506067212 */ /* 0x000fe200078e3cff */
[----:B------:R-:W-:Y:S01]  /*1a30*/  IMAD.SHL.U32 R5, R15, 0x10, RZ ;  /* 0x000000100f057824 */ /* 0x000fe200078e00ff */
[----:B------:R-:W-:Y:S01]  /*1a40*/  LOP3.LUT R8, R8, R11, RZ, 0x3c, !PT ;  /* 0x0000000b08087212 */ /* 0x000fe200078e3cff */
[----:B------:R-:W-:Y:S01]  /*1a50*/  DSETP.GTU.AND P0, PT, R26, 1, PT ;  /* 0x3ff000001a00742a */ /* 0x000fe20003f0c000 */
[----:B------:R-:W-:Y:S01]  /*1a60*/  BSSY.RECONVERGENT B0, `(.L_x_16) ;  /* 0x0000028000007945 */ /* 0x000fe20003800200 */
[----:B------:R-:W-:-:S05]  /*1a70*/  IMAD.SHL.U32 R7, R6, 0x2, RZ ;  /* 0x0000000206077824 */ /* 0x000fca00078e00ff */
[----:B------:R-:W-:-:S04]  /*1a80*/  LOP3.LUT R6, R6, R7, R5, 0x96, !PT ;  /* 0x0000000706067212 */ /* 0x000fc800078e9605 */
[----:B------:R-:W-:Y:S01]  /*1a90*/  LOP3.LUT R16, R6, R15, RZ, 0x3c, !PT ;  /* 0x0000000f06107212 */ /* 0x000fe200078e3cff */
[----:B------:R-:W-:-:S03]  /*1aa0*/  IMAD.SHL.U32 R6, R8, 0x2, RZ ;  /* 0x0000000208067824 */ /* 0x000fc600078e00ff */
[----:B------:R-:W-:Y:S01]  /*1ab0*/  IADD3 R10, PT, PT, R10, 0x26b663, R16 ;  /* 0x0026b6630a0a7810 */ /* 0x000fe20007ffe010 */
[----:B------:R-:W-:-:S03]  /*1ac0*/  IMAD.SHL.U32 R5, R16, 0x10, RZ ;  /* 0x0000001010057824 */ /* 0x000fc600078e00ff */
[----:B------:R-:W-:Y:S02]  /*1ad0*/  I2FP.F32.U32 R10, R10 ;  /* 0x0000000a000a7245 */ /* 0x000fe40000201000 */
[----:B------:R-:W-:Y:S01]  /*1ae0*/  LOP3.LUT R5, R8, R6, R5, 0x96, !PT ;  /* 0x0000000608057212 */ /* 0x000fe200078e9605 */
[----:B------:R-:W-:-:S03]  /*1af0*/  IMAD.MOV.U32 R8, RZ, RZ, 0x2f800000 ;  /* 0x2f800000ff087424 */ /* 0x000fc600078e00ff */
[----:B------:R-:W-:Y:S01]  /*1b00*/  LOP3.LUT R17, R5, R16, RZ, 0x3c, !PT ;  /* 0x0000001005117212 */ /* 0x000fe200078e3cff */
[----:B------:R-:W-:-:S04]  /*1b10*/  FFMA R10, R10, R8, 1.1641532182693481445e-10 ;  /* 0x2f0000000a0a7423 */ /* 0x000fc80000000008 */
[----:B------:R-:W-:Y:S01]  /*1b20*/  IMAD.IADD R5, R12, 0x1, R17 ;  /* 0x000000010c057824 */ /* 0x000fe200078e0211 */
[----:B------:R-:W-:Y:S04]  /*1b30*/  F2F.F64.F32 R24, R10 ;  /* 0x0000000a00187310 */ /* 0x000fe80000201800 */
[----:B------:R-:W-:-:S05]  /*1b40*/  I2FP.F32.U32 R5, R5 ;  /* 0x0000000500057245 */ /* 0x000fca0000201000 */
[----:B------:R-:W-:-:S04]  /*1b50*/  FFMA R5, R5, R8, 1.1641532182693481445e-10 ;  /* 0x2f00000005057423 */ /* 0x000fc80000000008 */
[----:B------:R-:W0:Y:S02]  /*1b60*/  F2F.F64.F32 R6, R5 ;  /* 0x0000000500067310 */ /* 0x000e240000201800 */
[----:B0-----:R-:W-:-:S08]  /*1b70*/  DMUL R6, R6, R6 ;  /* 0x0000000606067228 */ /* 0x001fd00000000000 */
[----:B------:R-:W-:-:S06]  /*1b80*/  DFMA R24, R24, R24, R6 ;  /* 0x000000181818722b */ /* 0x000fcc0000000006 */
[----:B------:R-:W0:Y:S04]  /*1b90*/  MUFU.RSQ64H R19, R25 ;  /* 0x0000001900137308 */ /* 0x000e280000001c00 */
[----:B------:R-:W-:-:S05]  /*1ba0*/  VIADD R18, R25, 0xfcb00000 ;  /* 0xfcb0000019127836 */ /* 0x000fca0000000000 */
[----:B------:R-:W-:Y:S01]  /*1bb0*/  ISETP.GE.U32.AND P1, PT, R18, 0x7ca00000, PT ;  /* 0x7ca000001200780c */ /* 0x000fe20003f26070 */
[----:B0-----:R-:W-:-:S08]  /*1bc0*/  DMUL R6, R18, R18 ;  /* 0x0000001212067228 */ /* 0x001fd00000000000 */
[----:B------:R-:W-:-:S08]  /*1bd0*/  DFMA R6, R24, -R6, 1 ;  /* 0x3ff000001806742b */ /* 0x000fd00000000806 */
[----:B------:R-:W-:Y:S02]  /*1be0*/  DFMA R28, R6, R28, 0.5 ;  /* 0x3fe00000061c742b */ /* 0x000fe4000000001c */
[----:B------:R-:W-:-:S08]  /*1bf0*/  DMUL R6, R18, R6 ;  /* 0x0000000612067228 */ /* 0x000fd00000000000 */
[----:B------:R-:W-:Y:S01]  /*1c00*/  DFMA R28, R28, R6, R18 ;  /* 0x000000061c1c722b */ /* 0x000fe20000000012 */
[----:B------:R-:W-:-:S07]  /*1c10*/  SEL R6, RZ, 0x1, P0 ;  /* 0x00000001ff067807 */ /* 0x000fce0000000000 */
        /* <DEDUP_REMOVED lines=10> */
[----:B------:R-:W-:Y:S02]  /*1cc0*/  IMAD.MOV.U32 R26, RZ, RZ, R28 ;  /* 0x000000ffff1a7224 */ /* 0x000fe400078e001c */
[----:B------:R-:W-:-:S07]  /*1cd0*/  IMAD.MOV.U32 R27, RZ, RZ, R29 ;  /* 0x000000ffff1b7224 */ /* 0x000fce00078e001d */
.L_x_17:
[----:B------:R-:W-:Y:S05]  /*1ce0*/  BSYNC.RECONVERGENT B0 ;  /* 0x0000000000007941 */ /* 0x000fea0003800200 */
.L_x_16:
[----:B------:R-:W-:Y:S01]  /*1cf0*/  DSETP.GTU.AND P0, PT, R26, 1, PT ;  /* 0x3ff000001a00742a */ /* 0x000fe20003f0c000 */
[----:B------:R-:W-:-:S05]  /*1d00*/  VIADD R7, R12, 0x2c3e28 ;  /* 0x002c3e280c077836 */ /* 0x000fca0000000000 */
[----:B------:R-:W-:-:S04]  /*1d10*/  SEL R5, RZ, 0x1, P0 ;  /* 0x00000001ff057807 */ /* 0x000fc80000000000 */
[----:B------:R-:W-:-:S04]  /*1d20*/  IADD3 R6, P0, P1, R5, R13, R6 ;  /* 0x0000000d05067210 */ /* 0x000fc8000791e006 */
[----:B------:R-:W-:Y:S01]  /*1d30*/  IADD3.X R3, PT, PT, RZ, R3, RZ, P0, P1 ;  /* 0x00000003ff037210 */ /* 0x000fe200007e24ff */
[----:B------:R-:W-:Y:S08]  /*1d40*/  BRA.U UP0, `(.L_x_18) ;  /* 0xfffffff100d07547 */ /* 0x000ff0000b83ffff */
.L_x_9:
[----:B------:R-:W-:-:S09]  /*1d50*/  UISETP.NE.AND UP0, UPT, UR4, URZ, UPT ;  /* 0x000000ff0400728c */ /* 0x000fd2000bf05270 */
[----:B------:R-:W-:Y:S05]  /*1d60*/  BRA.U !UP0, `(.L_x_19) ;  /* 0x0000000108f07547 */ /* 0x000fea000b800000 */
[----:B------:R-:W-:Y:S01]  /*1d70*/  VIADD R12, R12, 0xb0f8a ;  /* 0x000b0f8a0c0c7836 */ /* 0x000fe20000000000 */
[----:B------:R-:W-:-:S12]  /*1d80*/  UIADD3 UR4, UPT, UPT, -UR4, URZ, URZ ;  /* 0x000000ff04047290 */ /* 0x000fd8000fffe1ff */
.L_x_22:
[----:B------:R-:W-:Y:S01]  /*1d90*/  SHF.R.U32.HI R8, RZ, 0x2, R9 ;  /* 0x00000002ff087819 */ /* 0x000fe20000011609 */
[----:B------:R-:W-:Y:S01]  /*1da0*/  IMAD.SHL.U32 R5, R17, 0x10, RZ ;  /* 0x0000001011057824 */ /* 0x000fe200078e00ff */
[----:B------:R-:W-:Y:S01]  /*1db0*/  BSSY.RECONVERGENT B0, `(.L_x_20) ;  /* 0x000002f000007945 */ /* 0x000fe20003800200 */
[----:B------:R-:W-:Y:S01]  /*1dc0*/  IMAD.MOV.U32 R13, RZ, RZ, 0x2f800000 ;  /* 0x2f800000ff0d7424 */ /* 0x000fe200078e00ff */
[----:B------:R-:W-:Y:S01]  /*1dd0*/  LOP3.LUT R8, R8, R9, RZ, 0x3c, !PT ;  /* 0x0000000908087212 */ /* 0x000fe200078e3cff */
[----:B------:R-:W-:Y:S01]  /*1de0*/  IMAD.MOV.U32 R26, RZ, RZ, 0x0 ;  /* 0x00000000ff1a7424 */ /* 0x000fe200078e00ff */
[----:B0-----:R-:W-:Y:S01]  /*1df0*/  SHF.R.U32.HI R9, RZ, 0x2, R14 ;  /* 0x00000002ff097819 */ /* 0x001fe2000001160e */
[----:B------:R-:W-:Y:S02]  /*1e00*/  IMAD.MOV.U32 R27, RZ, RZ, 0x3fd80000 ;  /* 0x3fd80000ff1b7424 */ /* 0x000fe400078e00ff */
[----:B------:R-:W-:Y:S01]  /*1e10*/  IMAD.SHL.U32 R7, R8, 0x2, RZ ;  /* 0x0000000208077824 */ /* 0x000fe200078e00ff */
[----:B------:R-:W-:Y:S01]  /*1e20*/  LOP3.LUT R9, R9, R14, RZ, 0x3c, !PT ;  /* 0x0000000e09097212 */ /* 0x000fe200078e3cff */
[----:B------:R-:W-:-:S03]  /*1e30*/  IMAD.MOV.U32 R14, RZ, RZ, R16 ;  /* 0x000000ffff0e7224 */ /* 0x000fc600078e0010 */
[----:B------:R-:W-:Y:S01]  /*1e40*/  LOP3.LUT R8, R8, R7, R5, 0x96, !PT ;  /* 0x0000000708087212 */ /* 0x000fe200078e9605 */
[----:B------:R-:W-:-:S03]  /*1e50*/  IMAD.SHL.U32 R7, R9, 0x2, RZ ;  /* 0x0000000209077824 */ /* 0x000fc600078e00ff */
[----:B------:R-:W-:-:S05]  /*1e60*/  LOP3.LUT R5, R8, R17, RZ, 0x3c, !PT ;  /* 0x0000001108057212 */ /* 0x000fca00078e3cff */
[----:B------:R-:W-:Y:S02]  /*1e70*/  IMAD.SHL.U32 R8, R5, 0x10, RZ ;  /* 0x0000001005087824 */ /* 0x000fe400078e00ff */
[----:B------:R-:W-:-:S03]  /*1e80*/  IMAD.MOV.U32 R16, RZ, RZ, R5 ;  /* 0x000000ffff107224 */ /* 0x000fc600078e0005 */
[----:B------:R-:W-:-:S04]  /*1e90*/  LOP3.LUT R8, R9, R7, R8, 0x96, !PT ;  /* 0x0000000709087212 */ /* 0x000fc800078e9608 */
[----:B------:R-:W-:-:S05]  /*1ea0*/  LOP3.LUT R7, R8, R5, RZ, 0x3c, !PT ;  /* 0x0000000508077212 */ /* 0x000fca00078e3cff */
[----:B------:R-:W-:-:S05]  /*1eb0*/  IMAD.IADD R8, R7, 0x1, R12 ;  /* 0x0000000107087824 */ /* 0x000fca00078e020c */
[----:B------:R-:W-:Y:S02]  /*1ec0*/  I2FP.F32.U32 R9, R8 ;  /* 0x0000000800097245 */ /* 0x000fe40000201000 */
[----:B------:R-:W-:-:S03]  /*1ed0*/  IADD3 R8, PT, PT, R12, -0x587c5, R5 ;  /* 0xfffa783b0c087810 */ /* 0x000fc60007ffe005 */
[----:B------:R-:W-:Y:S01]  /*1ee0*/  FFMA R11, R9, R13, 1.1641532182693481445e-10 ;  /* 0x2f000000090b7423 */ /* 0x000fe2000000000d */
[----:B------:R-:W-:-:S03]  /*1ef0*/  I2FP.F32.U32 R10, R8 ;  /* 0x00000008000a7245 */ /* 0x000fc60000201000 */
[----:B------:R-:W0:Y:S02]  /*1f00*/  F2F.F64.F32 R8, R11 ;  /* 0x0000000b00087310 */ /* 0x000e240000201800 */
[----:B------:R-:W-:-:S06]  /*1f10*/  FFMA R10, R10, R13, 1.1641532182693481445e-10 ;  /* 0x2f0000000a0a7423 */ /* 0x000fcc000000000d */
[----:B------:R-:W1:Y:S01]  /*1f20*/  F2F.F64.F32 R24, R10 ;  /* 0x0000000a00187310 */ /* 0x000e620000201800 */
[----:B0-----:R-:W-:-:S08]  /*1f30*/  DMUL R8, R8, R8 ;  /* 0x0000000808087228 */ /* 0x001fd00000000000 */
[----:B-1----:R-:W-:-:S06]  /*1f40*/  DFMA R24, R24, R24, R8 ;  /* 0x000000181818722b */ /* 0x002fcc0000000008 */
        /* <DEDUP_REMOVED lines=8> */
[----:B------:R-:W-:Y:S02]  /*1fd0*/  IMAD.MOV.U32 R9, RZ, RZ, R15 ;  /* 0x000000ffff097224 */ /* 0x000fe400078e000f */
[----:B------:R-:W-:Y:S02]  /*1fe0*/  IMAD.MOV.U32 R15, RZ, RZ, R17 ;  /* 0x000000ffff0f7224 */ /* 0x000fe400078e0011 */
[----:B------:R-:W-:-:S03]  /*1ff0*/  IMAD.MOV.U32 R17, RZ, RZ, R7 ;  /* 0x000000ffff117224 */ /* 0x000fc600078e0007 */
        /* <DEDUP_REMOVED lines=10> */
.L_x_21:
[----:B------:R-:W-:Y:S05]  /*20a0*/  BSYNC.RECONVERGENT B0 ;  /* 0x0000000000007941 */ /* 0x000fea0003800200 */
.L_x_20:
[----:B------:R-:W-:Y:S01]  /*20b0*/  DSETP.GTU.AND P0, PT, R28, 1, PT ;  /* 0x3ff000001c00742a */ /* 0x000fe20003f0c000 */
[----:B------:R-:W-:Y:S01]  /*20c0*/  UIADD3 UR4, UPT, UPT, UR4, 0x1, URZ ;  /* 0x0000000104047890 */ /* 0x000fe2000fffe0ff */
[----:B------:R-:W-:-:S03]  /*20d0*/  VIADD R12, R12, 0xb0f8a ;  /* 0x000b0f8a0c0c7836 */ /* 0x000fc60000000000 */
[----:B------:R-:W-:Y:S01]  /*20e0*/  UISETP.NE.AND UP0, UPT, UR4, URZ, UPT ;  /* 0x000000ff0400728c */ /* 0x000fe2000bf05270 */
[----:B------:R-:W-:-:S04]  /*20f0*/  SEL R5, RZ, 0x1, P0 ;  /* 0x00000001ff057807 */ /* 0x000fc80000000000 */
[----:B------:R-:W-:-:S05]  /*2100*/  IADD3 R6, P0, PT, R6, R5, RZ ;  /* 0x0000000506067210 */ /* 0x000fca0007f1e0ff */
[----:B------:R-:W-:Y:S01]  /*2110*/  IMAD.X R3, RZ, RZ, R3, P0 ;  /* 0x000000ffff037224 */ /* 0x000fe200000e0603 */
[----:B------:R-:W-:Y:S07]  /*2120*/  BRA.U UP0, `(.L_x_22) ;  /* 0xfffffffd00187547 */ /* 0x000fee000b83ffff */
.L_x_19:
[----:B------:R-:W1:Y:S01]  /*2130*/  LDC R5, c[0x0][0x380] ;  /* 0x0000e000ff057b82 */ /* 0x000e620000000800 */
[----:B------:R-:W-:Y:S01]  /*2140*/  IMAD.MOV.U32 R8, RZ, RZ, 0x2e727128 ;  /* 0x2e727128ff087424 */ /* 0x000fe200078e00ff */
[----:B------:R2:W-:Y:S01]  /*2150*/  STS.64 [R4+0x10], R16 ;  /* 0x0000101004007388 */ /* 0x0005e20000000a00 */
[----:B------:R-:W-:Y:S02]  /*2160*/  IMAD.MOV.U32 R10, RZ, RZ, R14 ;  /* 0x000000ffff0a7224 */ /* 0x000fe400078e000e */
[----:B------:R-:W-:Y:S02]  /*2170*/  IMAD.MOV.U32 R11, RZ, RZ, R15 ;  /* 0x000000ffff0b7224 */ /* 0x000fe400078e000f */
[----:B-1----:R-:W-:-:S05]  /*2180*/  IMAD R8, R5, 0xb0f8a, R8 ;  /* 0x000b0f8a05087824 */ /* 0x002fca00078e0208 */
[----:B------:R2:W-:Y:S02]  /*2190*/  STS.128 [R4], R8 ;  /* 0x0000000804007388 */ /* 0x0005e40000000c00 */
.L_x_8:
[----:B--2---:R-:W-:Y:S01]  /*21a0*/  MOV R8, 0x0 ;  /* 0x0000000000087802 */ /* 0x004fe20000000f00 */
[----:B0-----:R-:W-:Y:S01]  /*21b0*/  IMAD.MOV.U32 R16, RZ, RZ, R6 ;  /* 0x000000ffff107224 */ /* 0x001fe200078e0006 */
[----:B------:R0:W-:Y:S01]  /*21c0*/  STL [R1], R0 ;  /* 0x0000000001007387 */ /* 0x0001e20000100800 */
[----:B------:R-:W-:Y:S01]  /*21d0*/  IMAD.MOV.U32 R17, RZ, RZ, R3 ;  /* 0x000000ffff117224 */ /* 0x000fe200078e0003 */
[----:B------:R-:W1:Y:S01]  /*21e0*/  LDCU.64 UR4, c[0x4][0x48] ;  /* 0x01000900ff0477ac */ /* 0x000e620008000a00 */
[----:B------:R-:W-:Y:S01]  /*21f0*/  IMAD.U32 R6, RZ, RZ, UR6 ;  /* 0x00000006ff067e24 */ /* 0x000fe2000f8e00ff */
[----:B------:R-:W2:Y:S01]  /*2200*/  LDC.64 R8, c[0x4][R8] ;  /* 0x0100000008087b82 */ /* 0x000ea20000000a00 */
[----:B------:R-:W-:Y:S01]  /*2210*/  IMAD.U32 R7, RZ, RZ, UR7 ;  /* 0x00000007ff077e24 */ /* 0x000fe2000f8e00ff */
[----:B------:R0:W-:Y:S01]  /*2220*/  STL.64 [R1+0x8], R16 ;  /* 0x0000081001007387 */ /* 0x0001e20000100a00 */
[----:B-1----:R-:W-:Y:S02]  /*2230*/  IMAD.U32 R4, RZ, RZ, UR4 ;  /* 0x00000004ff047e24 */ /* 0x002fe4000f8e00ff */
[----:B0-----:R-:W-:-:S07]  /*2240*/  IMAD.U32 R5, RZ, RZ, UR5 ;  /* 0x00000005ff057e24 */ /* 0x001fce000f8e00ff */
[----:B------:R-:W-:-:S07]  /*2250*/  LEPC R20, `(.L_x_23) ;  /* 0x000000001014794e */ /* 0x000fce0000000000 */
[----:B--2---:R-:W-:Y:S05]  /*2260*/  CALL.ABS.NOINC R8 ;  /* 0x0000000008007343 */ /* 0x004fea0003c00000 */
.L_x_23:
[----:B------:R-:W0:Y:S02]  /*2270*/  LDC.64 R4, c[0x0][0x388] ;  /* 0x0000e200ff047b82 */ /* 0x000e240000000a00 */
[----:B0-----:R-:W-:-:S05]  /*2280*/  IMAD.WIDE.U32 R2, R2, 0x8, R4 ;  /* 0x0000000802027825 */ /* 0x001fca00078e0004 */
[----:B------:R-:W-:Y:S01]  /*2290*/  REDG.E.ADD.64.STRONG.SM desc[UR36][R2.64], R16 ;  /* 0x000000100200798e */ /* 0x000fe2000c12a524 */
[----:B------:R-:W-:Y:S05]  /*22a0*/  EXIT ;  /* 0x000000000000794d */ /* 0x000fea0003800000 */
        .weak           $__internal_0_$__cuda_sm20_dsqrt_rn_f64_mediumpath_v1
        .type           $__internal_0_$__cuda_sm20_dsqrt_rn_f64_mediumpath_v1,@function
        .size           $__internal_0_$__cuda_sm20_dsqrt_rn_f64_mediumpath_v1,(.L_x_29 - $__internal_0_$__cuda_sm20_dsqrt_rn_f64_mediumpath_v1)
$__internal_0_$__cuda_sm20_dsqrt_rn_f64_mediumpath_v1:
[----:B------:R-:W-:Y:S01]  /*22b0*/  ISETP.GE.U32.AND P0, PT, R18, -0x3400000, PT ;  /* 0xfcc000001200780c */ /* 0x000fe20003f06070 */
[----:B------:R-:W-:Y:S01]  /*22c0*/  BSSY.RECONVERGENT B1, `(.L_x_24) ;  /* 0x0000027000017945 */ /* 0x000fe20003800200 */
[----:B------:R-:W-:Y:S02]  /*22d0*/  IMAD.MOV.U32 R18, RZ, RZ, R24 ;  /* 0x000000ffff127224 */ /* 0x000fe400078e0018 */
[----:B------:R-:W-:Y:S02]  /*22e0*/  IMAD.MOV.U32 R19, RZ, RZ, R25 ;  /* 0x000000ffff137224 */ /* 0x000fe400078e0019 */
[----:B------:R-:W-:Y:S02]  /*22f0*/  IMAD.MOV.U32 R24, RZ, RZ, R8 ;  /* 0x000000ffff187224 */ /* 0x000fe400078e0008 */
[----:B------:R-:W-:-:S05]  /*2300*/  IMAD.MOV.U32 R25, RZ, RZ, R7 ;  /* 0x000000ffff197224 */ /* 0x000fca00078e0007 */
[----:B------:R-:W-:Y:S05]  /*2310*/  @!P0 BRA `(.L_x_25) ;  /* 0x0000000000208947 */ /* 0x000fea0003800000 */
[----:B------:R-:W-:-:S10]  /*2320*/  DFMA.RM R22, R20, R24, R22 ;  /* 0x000000181416722b */ /* 0x000fd40000004016 */
[----:B------:R-:W-:-:S05]  /*2330*/  IADD3 R20, P0, PT, R22, 0x1, RZ ;  /* 0x0000000116147810 */ /* 0x000fca0007f1e0ff */
[----:B------:R-:W-:-:S06]  /*2340*/  IMAD.X R21, RZ, RZ, R23, P0 ;  /* 0x000000ffff157224 */ /* 0x000fcc00000e0617 */
[----:B------:R-:W-:-:S08]  /*2350*/  DFMA.RP R18, -R22, R20, R18 ;  /* 0x000000141612722b */ /* 0x000fd00000008112 */
[----:B------:R-:W-:-:S06]  /*2360*/  DSETP.GT.AND P0, PT, R18, RZ, PT ;  /* 0x000000ff1200722a */ /* 0x000fcc0003f04000 */
[----:B------:R-:W-:Y:S02]  /*2370*/  FSEL R20, R20, R22, P0 ;  /* 0x0000001614147208 */ /* 0x000fe40000000000 */
[----:B------:R-:W-:Y:S01]  /*2380*/  FSEL R21, R21, R23, P0 ;  /* 0x0000001715157208 */ /* 0x000fe20000000000 */
[----:B------:R-:W-:Y:S06]  /*2390*/  BRA `(.L_x_26) ;  /* 0x0000000000647947 */ /* 0x000fec0003800000 */
.L_x_25:
[----:B------:R-:W-:-:S14]  /*23a0*/  DSETP.NE.AND P0, PT, R18, RZ, PT ;  /* 0x000000ff1200722a */ /* 0x000fdc0003f05000 */
[----:B------:R-:W-:Y:S05]  /*23b0*/  @!P0 BRA `(.L_x_27) ;  /* 0x0000000000588947 */ /* 0x000fea0003800000 */
[----:B------:R-:W-:-:S13]  /*23c0*/  ISETP.GE.AND P0, PT, R19, RZ, PT ;  /* 0x000000ff1300720c */ /* 0x000fda0003f06270 */
[----:B------:R-:W-:Y:S02]  /*23d0*/  @!P0 IMAD.MOV.U32 R20, RZ, RZ, 0x0 ;  /* 0x00000000ff148424 */ /* 0x000fe400078e00ff */
[----:B------:R-:W-:Y:S01]  /*23e0*/  @!P0 IMAD.MOV.U32 R21, RZ, RZ, -0x80000 ;  /* 0xfff80000ff158424 */ /* 0x000fe200078e00ff */
[----:B------:R-:W-:Y:S06]  /*23f0*/  @!P0 BRA `(.L_x_26) ;  /* 0x00000000004c8947 */ /* 0x000fec0003800000 */
[----:B------:R-:W-:-:S13]  /*2400*/  ISETP.GT.AND P0, PT, R19, 0x7fefffff, PT ;  /* 0x7fefffff1300780c */ /* 0x000fda0003f04270 */
[----:B------:R-:W-:Y:S05]  /*2410*/  @P0 BRA `(.L_x_27) ;  /* 0x0000000000400947 */ /* 0x000fea0003800000 */
[----:B------:R-:W-:Y:S01]  /*2420*/  DMUL R24, R18, 8.11296384146066816958e+31 ;  /* 0x4690000012187828 */ /* 0x000fe20000000000 */
[----:B------:R-:W-:Y:S02]  /*2430*/  IMAD.MOV.U32 R22, RZ, RZ, RZ ;  /* 0x000000ffff167224 */ /* 0x000fe400078e00ff */
[----:B------:R-:W-:Y:S02]  /*2440*/  IMAD.MOV.U32 R18, RZ, RZ, 0x0 ;  /* 0x00000000ff127424 */ /* 0x000fe400078e00ff */
[----:B------:R-:W-:Y:S01]  /*2450*/  IMAD.MOV.U32 R19, RZ, RZ, 0x3fd80000 ;  /* 0x3fd80000ff137424 */ /* 0x000fe200078e00ff */
[----:B------:R-:W0:Y:S02]  /*2460*/  MUFU.RSQ64H R23, R25 ;  /* 0x0000001900177308 */ /* 0x000e240000001c00 */
[----:B0-----:R-:W-:-:S08]  /*2470*/  DMUL R20, R22, R22 ;  /* 0x0000001616147228 */ /* 0x001fd00000000000 */
[----:B------:R-:W-:-:S08]  /*2480*/  DFMA R20, R24, -R20, 1 ;  /* 0x3ff000001814742b */ /* 0x000fd00000000814 */
[----:B------:R-:W-:Y:S02]  /*2490*/  DFMA R18, R20, R18, 0.5 ;  /* 0x3fe000001412742b */ /* 0x000fe40000000012 */
[----:B------:R-:W-:-:S08]  /*24a0*/  DMUL R20, R22, R20 ;  /* 0x0000001416147228 */ /* 0x000fd00000000000 */
[----:B------:R-:W-:-:S08]  /*24b0*/  DFMA R20, R18, R20, R22 ;  /* 0x000000141214722b */ /* 0x000fd00000000016 */
[----:B------:R-:W-:Y:S02]  /*24c0*/  DMUL R18, R24, R20 ;  /* 0x0000001418127228 */ /* 0x000fe40000000000 */
[----:B------:R-:W-:-:S06]  /*24d0*/  VIADD R21, R21, 0xfff00000 ;  /* 0xfff0000015157836 */ /* 0x000fcc0000000000 */
[----:B------:R-:W-:-:S08]  /*24e0*/  DFMA R22, R18, -R18, R24 ;  /* 0x800000121216722b */ /* 0x000fd00000000018 */
[----:B------:R-:W-:-:S10]  /*24f0*/  DFMA R20, R20, R22, R18 ;  /* 0x000000161414722b */ /* 0x000fd40000000012 */
[----:B------:R-:W-:Y:S01]  /*2500*/  VIADD R21, R21, 0xfcb00000 ;  /* 0xfcb0000015157836 */ /* 0x000fe20000000000 */
[----:B------:R-:W-:Y:S06]  /*2510*/  BRA `(.L_x_26) ;  /* 0x0000000000047947 */ /* 0x000fec0003800000 */
.L_x_27:
[----:B------:R-:W-:-:S11]  /*2520*/  DADD R20, R18, R18 ;  /* 0x0000000012147229 */ /* 0x000fd60000000012 */
.L_x_26:
[----:B------:R-:W-:Y:S05]  /*2530*/  BSYNC.RECONVERGENT B1 ;  /* 0x0000000000017941 */ /* 0x000fea0003800200 */
.L_x_24:
[----:B------:R-:W-:Y:S02]  /*2540*/  IMAD.MOV.U32 R18, RZ, RZ, R26 ;  /* 0x000000ffff127224 */ /* 0x000fe400078e001a */
[----:B------:R-:W-:Y:S02]  /*2550*/  IMAD.MOV.U32 R19, RZ, RZ, 0x0 ;  /* 0x00000000ff137424 */ /* 0x000fe400078e00ff */
[----:B------:R-:W-:Y:S02]  /*2560*/  IMAD.MOV.U32 R28, RZ, RZ, R20 ;  /* 0x000000ffff1c7224 */ /* 0x000fe400078e0014 */
[----:B------:R-:W-:Y:S01]  /*2570*/  IMAD.MOV.U32 R29, RZ, RZ, R21 ;  /* 0x000000ffff1d7224 */ /* 0x000fe200078e0015 */
[----:B------:R-:W-:Y:S06]  /*2580*/  RET.REL.NODEC R18 `(_Z9calc_probiPy) ;  /* 0xffffffd8129c7950 */ /* 0x000fec0003c3ffff */
.L_x_28:
[----:B------:R-:W-:-:S00]  /*2590*/  BRA `(.L_x_28) ;  /* 0xfffffffc00fc7947 */ /* 0x000fc0000383ffff */
[----:B------:R-:W-:-:S00]  /*25a0*/  NOP ;  /* 0x0000000000007918 */ /* 0x000fc00000000000 */
        /* <DEDUP_REMOVED lines=13> */
.L_x_29:


//--------------------- .nv.global.init           --------------------------
	.section	.nv.global.init,"aw",@progbits
	.align	4
.nv.global.init:
	.type		mrg32k3aM1SubSeq,@object
	.size		mrg32k3aM1SubSeq,(mrg32k3aM2SubSeq - mrg32k3aM1SubSeq)
mrg32k3aM1SubSeq:
        /*0000*/ 	.byte	0x0b, 0xcc, 0xee, 0x04, 0x73, 0x29, 0x8b, 0x6f, 0xf6, 0x53, 0x03, 0xf6, 0x23, 0xf6, 0xea, 0xda
        /* <DEDUP_REMOVED lines=125> */
	.type		mrg32k3aM2SubSeq,@object
	.size		mrg32k3aM2SubSeq,(mrg32k3aM1 - mrg32k3aM2SubSeq)
mrg32k3aM2SubSeq:
        /* <DEDUP_REMOVED lines=126> */
	.type		mrg32k3aM1,@object
	.size		mrg32k3aM1,(mrg32k3aM1Seq - mrg32k3aM1)
mrg32k3aM1:
        /* <DEDUP_REMOVED lines=144> */
	.type		mrg32k3aM1Seq,@object
	.size		mrg32k3aM1Seq,(mrg32k3aM2 - mrg32k3aM1Seq)
mrg32k3aM1Seq:
        /* <DEDUP_REMOVED lines=144> */
	.type		mrg32k3aM2,@object
	.size		mrg32k3aM2,(mrg32k3aM2Seq - mrg32k3aM2)
mrg32k3aM2:
        /* <DEDUP_REMOVED lines=144> */
	.type		mrg32k3aM2Seq,@object
	.size		mrg32k3aM2Seq,(precalc_xorwow_matrix - mrg32k3aM2Seq)
mrg32k3aM2Seq:
        /* <DEDUP_REMOVED lines=144> */
	.type		precalc_xorwow_matrix,@object
	.size		precalc_xorwow_matrix,(precalc_xorwow_offset_matrix - precalc_xorwow_matrix)
precalc_xorwow_matrix:
        /* <DEDUP_REMOVED lines=6400> */
	.type		precalc_xorwow_offset_matrix,@object
	.size		precalc_xorwow_offset_matrix,($str - precalc_xorwow_offset_matrix)
precalc_xorwow_offset_matrix:
        /* <DEDUP_REMOVED lines=6400> */
	.type		$str,@object
	.size		$str,(.L_9 - $str)
$str:
        /*353c0*/ 	.byte	0x54, 0x68, 0x72, 0x65, 0x61, 0x64, 0x20, 0x69, 0x64, 0x78, 0x3a, 0x20, 0x25, 0x64, 0x20, 0x63
        /*353d0*/ 	.byte	0x6f, 0x75, 0x6e, 0x74, 0x3a, 0x20, 0x25, 0x6c, 0x6c, 0x75, 0x0a, 0x00
.L_9:


//--------------------- .nv.shared._Z9calc_probiPy --------------------------
	.section	.nv.shared._Z9calc_probiPy,"aw",@nobits
	.sectionflags	@""
	.align	16
	.zero		1024


//--------------------- .nv.shared.reserved.0     --------------------------
	.section	.nv.shared.reserved.0,"aw",@nobits
	.weak		__nv_reservedSMEM_offset_0_alias
	.size		__nv_reservedSMEM_offset_0_alias, 0, 64
	.other		__nv_reservedSMEM_offset_0_alias,@"STO_CUDA_RESERVED_SHARED STV_DEFAULT"
__nv_reservedSMEM_offset_0_alias:
	.zero		0
	.zero		64


//--------------------- .nv.constant0._Z9calc_probiPy --------------------------
	.section	.nv.constant0._Z9calc_probiPy,"a",@progbits
	.sectionflags	@""
	.align	4
.nv.constant0._Z9calc_probiPy:
	.zero		912


//--------------------- SYMBOLS --------------------------

	.type		.nv.reservedSmem.offset0,@object
	.size		.nv.reservedSmem.offset0,0x4
	.type		.nv.reservedSmem.cap,@object
	.size		.nv.reservedSmem.cap,0x4
	.type		vprintf,@function
